//
// Generated by NVIDIA NVVM Compiler
//
// Compiler Build ID: CL-36424714
// Cuda compilation tools, release 13.0, V13.0.88
// Based on NVVM 20.0.0
//

.version 9.0
.target sm_100
.address_size 64

	// .globl	wto_batch_f32

.visible .entry wto_batch_f32(
	.param .u64 .ptr .align 1 wto_batch_f32_param_0,
	.param .u64 .ptr .align 1 wto_batch_f32_param_1,
	.param .u64 .ptr .align 1 wto_batch_f32_param_2,
	.param .u32 wto_batch_f32_param_3,
	.param .u32 wto_batch_f32_param_4,
	.param .u32 wto_batch_f32_param_5,
	.param .u64 .ptr .align 1 wto_batch_f32_param_6,
	.param .u64 .ptr .align 1 wto_batch_f32_param_7,
	.param .u64 .ptr .align 1 wto_batch_f32_param_8
)
{
	.local .align 16 .b8 	__local_depot0[32];
	.reg .b64 	%SP;
	.reg .b64 	%SPL;
	.reg .pred 	%p<114>;
	.reg .b16 	%rs<51>;
	.reg .b32 	%r<147>;
	.reg .b32 	%f<33>;
	.reg .b64 	%rd<154>;
	.reg .b64 	%fd<135>;

	mov.u64 	%SPL, __local_depot0;
	ld.param.u64 	%rd42, [wto_batch_f32_param_1];
	ld.param.u64 	%rd43, [wto_batch_f32_param_2];
	ld.param.u32 	%r77, [wto_batch_f32_param_3];
	ld.param.u32 	%r79, [wto_batch_f32_param_4];
	ld.param.u32 	%r78, [wto_batch_f32_param_5];
	ld.param.u64 	%rd44, [wto_batch_f32_param_6];
	ld.param.u64 	%rd45, [wto_batch_f32_param_7];
	ld.param.u64 	%rd46, [wto_batch_f32_param_8];
	add.u64 	%rd1, %SPL, 0;
	mov.u32 	%r80, %ctaid.x;
	mov.u32 	%r81, %ntid.x;
	mov.u32 	%r82, %tid.x;
	mad.lo.s32 	%r1, %r80, %r81, %r82;
	setp.ge.s32 	%p9, %r1, %r79;
	@%p9 bra 	$L__BB0_89;
	cvta.to.global.u64 	%rd48, %rd42;
	cvta.to.global.u64 	%rd49, %rd43;
	cvta.to.global.u64 	%rd2, %rd46;
	cvta.to.global.u64 	%rd3, %rd44;
	cvta.to.global.u64 	%rd4, %rd45;
	mul.wide.s32 	%rd50, %r1, 4;
	add.s64 	%rd51, %rd48, %rd50;
	ld.global.nc.u32 	%r2, [%rd51];
	add.s64 	%rd52, %rd49, %rd50;
	ld.global.nc.u32 	%r3, [%rd52];
	mul.lo.s32 	%r4, %r77, %r1;
	mul.wide.s32 	%rd53, %r4, 4;
	add.s64 	%rd5, %rd3, %rd53;
	add.s64 	%rd6, %rd4, %rd53;
	add.s64 	%rd7, %rd2, %rd53;
	setp.lt.s32 	%p10, %r77, 1;
	@%p10 bra 	$L__BB0_38;
	and.b32  	%r5, %r77, 15;
	setp.lt.u32 	%p11, %r77, 16;
	mov.b32 	%r118, 0;
	@%p11 bra 	$L__BB0_5;
	and.b32  	%r118, %r77, 2147483632;
	neg.s32 	%r122, %r118;
	add.s64 	%rd55, %rd53, %rd3;
	add.s64 	%rd144, %rd55, 32;
$L__BB0_4:
	.pragma "nounroll";
	mov.b32 	%r84, 2143289344;
	st.global.u32 	[%rd144+-32], %r84;
	st.global.u32 	[%rd144+-28], %r84;
	st.global.u32 	[%rd144+-24], %r84;
	st.global.u32 	[%rd144+-20], %r84;
	st.global.u32 	[%rd144+-16], %r84;
	st.global.u32 	[%rd144+-12], %r84;
	st.global.u32 	[%rd144+-8], %r84;
	st.global.u32 	[%rd144+-4], %r84;
	st.global.u32 	[%rd144], %r84;
	st.global.u32 	[%rd144+4], %r84;
	st.global.u32 	[%rd144+8], %r84;
	st.global.u32 	[%rd144+12], %r84;
	st.global.u32 	[%rd144+16], %r84;
	st.global.u32 	[%rd144+20], %r84;
	st.global.u32 	[%rd144+24], %r84;
	st.global.u32 	[%rd144+28], %r84;
	add.s32 	%r122, %r122, 16;
	add.s64 	%rd144, %rd144, 64;
	setp.eq.s32 	%p12, %r122, 0;
	@%p12 bra 	$L__BB0_5;
	bra.uni 	$L__BB0_4;
$L__BB0_5:
	setp.eq.s32 	%p13, %r5, 0;
	@%p13 bra 	$L__BB0_14;
	and.b32  	%r9, %r77, 7;
	setp.lt.u32 	%p14, %r5, 8;
	@%p14 bra 	$L__BB0_8;
	mul.wide.u32 	%rd56, %r118, 4;
	add.s64 	%rd57, %rd5, %rd56;
	mov.b32 	%r85, 2143289344;
	st.global.u32 	[%rd57], %r85;
	st.global.u32 	[%rd57+4], %r85;
	st.global.u32 	[%rd57+8], %r85;
	st.global.u32 	[%rd57+12], %r85;
	st.global.u32 	[%rd57+16], %r85;
	st.global.u32 	[%rd57+20], %r85;
	st.global.u32 	[%rd57+24], %r85;
	st.global.u32 	[%rd57+28], %r85;
	add.s32 	%r118, %r118, 8;
$L__BB0_8:
	setp.eq.s32 	%p15, %r9, 0;
	@%p15 bra 	$L__BB0_14;
	and.b32  	%r12, %r77, 3;
	setp.lt.u32 	%p16, %r9, 4;
	@%p16 bra 	$L__BB0_11;
	mul.wide.u32 	%rd58, %r118, 4;
	add.s64 	%rd59, %rd5, %rd58;
	mov.b32 	%r86, 2143289344;
	st.global.u32 	[%rd59], %r86;
	st.global.u32 	[%rd59+4], %r86;
	st.global.u32 	[%rd59+8], %r86;
	st.global.u32 	[%rd59+12], %r86;
	add.s32 	%r118, %r118, 4;
$L__BB0_11:
	setp.eq.s32 	%p17, %r12, 0;
	@%p17 bra 	$L__BB0_14;
	mul.wide.u32 	%rd61, %r118, 4;
	add.s64 	%rd62, %rd53, %rd61;
	add.s64 	%rd143, %rd3, %rd62;
	neg.s32 	%r121, %r12;
$L__BB0_13:
	.pragma "nounroll";
	mov.b32 	%r87, 2143289344;
	st.global.u32 	[%rd143], %r87;
	add.s64 	%rd143, %rd143, 4;
	add.s32 	%r121, %r121, 1;
	setp.ne.s32 	%p18, %r121, 0;
	@%p18 bra 	$L__BB0_13;
$L__BB0_14:
	add.s32 	%r18, %r77, -1;
	setp.lt.u32 	%p19, %r18, 15;
	mov.b32 	%r123, 0;
	@%p19 bra 	$L__BB0_17;
	and.b32  	%r123, %r77, 2147483632;
	neg.s32 	%r127, %r123;
	add.s64 	%rd64, %rd53, %rd4;
	add.s64 	%rd146, %rd64, 32;
$L__BB0_16:
	.pragma "nounroll";
	mov.b32 	%r89, 2143289344;
	st.global.u32 	[%rd146+-32], %r89;
	st.global.u32 	[%rd146+-28], %r89;
	st.global.u32 	[%rd146+-24], %r89;
	st.global.u32 	[%rd146+-20], %r89;
	st.global.u32 	[%rd146+-16], %r89;
	st.global.u32 	[%rd146+-12], %r89;
	st.global.u32 	[%rd146+-8], %r89;
	st.global.u32 	[%rd146+-4], %r89;
	st.global.u32 	[%rd146], %r89;
	st.global.u32 	[%rd146+4], %r89;
	st.global.u32 	[%rd146+8], %r89;
	st.global.u32 	[%rd146+12], %r89;
	st.global.u32 	[%rd146+16], %r89;
	st.global.u32 	[%rd146+20], %r89;
	st.global.u32 	[%rd146+24], %r89;
	st.global.u32 	[%rd146+28], %r89;
	add.s32 	%r127, %r127, 16;
	add.s64 	%rd146, %rd146, 64;
	setp.eq.s32 	%p20, %r127, 0;
	@%p20 bra 	$L__BB0_17;
	bra.uni 	$L__BB0_16;
$L__BB0_17:
	setp.eq.s32 	%p21, %r5, 0;
	@%p21 bra 	$L__BB0_26;
	and.b32  	%r24, %r77, 7;
	setp.lt.u32 	%p22, %r5, 8;
	@%p22 bra 	$L__BB0_20;
	mul.wide.u32 	%rd65, %r123, 4;
	add.s64 	%rd66, %rd6, %rd65;
	mov.b32 	%r90, 2143289344;
	st.global.u32 	[%rd66], %r90;
	st.global.u32 	[%rd66+4], %r90;
	st.global.u32 	[%rd66+8], %r90;
	st.global.u32 	[%rd66+12], %r90;
	st.global.u32 	[%rd66+16], %r90;
	st.global.u32 	[%rd66+20], %r90;
	st.global.u32 	[%rd66+24], %r90;
	st.global.u32 	[%rd66+28], %r90;
	add.s32 	%r123, %r123, 8;
$L__BB0_20:
	setp.eq.s32 	%p23, %r24, 0;
	@%p23 bra 	$L__BB0_26;
	and.b32  	%r27, %r77, 3;
	setp.lt.u32 	%p24, %r24, 4;
	@%p24 bra 	$L__BB0_23;
	mul.wide.u32 	%rd67, %r123, 4;
	add.s64 	%rd68, %rd6, %rd67;
	mov.b32 	%r91, 2143289344;
	st.global.u32 	[%rd68], %r91;
	st.global.u32 	[%rd68+4], %r91;
	st.global.u32 	[%rd68+8], %r91;
	st.global.u32 	[%rd68+12], %r91;
	add.s32 	%r123, %r123, 4;
$L__BB0_23:
	setp.eq.s32 	%p25, %r27, 0;
	@%p25 bra 	$L__BB0_26;
	mul.wide.u32 	%rd70, %r123, 4;
	add.s64 	%rd71, %rd53, %rd70;
	add.s64 	%rd145, %rd4, %rd71;
	neg.s32 	%r126, %r27;
$L__BB0_25:
	.pragma "nounroll";
	mov.b32 	%r92, 2143289344;
	st.global.u32 	[%rd145], %r92;
	add.s64 	%rd145, %rd145, 4;
	add.s32 	%r126, %r126, 1;
	setp.ne.s32 	%p26, %r126, 0;
	@%p26 bra 	$L__BB0_25;
$L__BB0_26:
	setp.lt.u32 	%p27, %r18, 15;
	mov.b32 	%r129, 0;
	@%p27 bra 	$L__BB0_29;
	and.b32  	%r129, %r77, 2147483632;
	neg.s32 	%r128, %r129;
	add.s64 	%rd73, %rd53, %rd2;
	add.s64 	%rd147, %rd73, 32;
$L__BB0_28:
	.pragma "nounroll";
	mov.b32 	%r94, 2143289344;
	st.global.u32 	[%rd147+-32], %r94;
	st.global.u32 	[%rd147+-28], %r94;
	st.global.u32 	[%rd147+-24], %r94;
	st.global.u32 	[%rd147+-20], %r94;
	st.global.u32 	[%rd147+-16], %r94;
	st.global.u32 	[%rd147+-12], %r94;
	st.global.u32 	[%rd147+-8], %r94;
	st.global.u32 	[%rd147+-4], %r94;
	st.global.u32 	[%rd147], %r94;
	st.global.u32 	[%rd147+4], %r94;
	st.global.u32 	[%rd147+8], %r94;
	st.global.u32 	[%rd147+12], %r94;
	st.global.u32 	[%rd147+16], %r94;
	st.global.u32 	[%rd147+20], %r94;
	st.global.u32 	[%rd147+24], %r94;
	st.global.u32 	[%rd147+28], %r94;
	add.s32 	%r128, %r128, 16;
	add.s64 	%rd147, %rd147, 64;
	setp.ne.s32 	%p28, %r128, 0;
	@%p28 bra 	$L__BB0_28;
$L__BB0_29:
	setp.eq.s32 	%p29, %r5, 0;
	@%p29 bra 	$L__BB0_38;
	and.b32  	%r40, %r77, 7;
	setp.lt.u32 	%p30, %r5, 8;
	@%p30 bra 	$L__BB0_32;
	mul.wide.u32 	%rd74, %r129, 4;
	add.s64 	%rd75, %rd7, %rd74;
	mov.b32 	%r95, 2143289344;
	st.global.u32 	[%rd75], %r95;
	st.global.u32 	[%rd75+4], %r95;
	st.global.u32 	[%rd75+8], %r95;
	st.global.u32 	[%rd75+12], %r95;
	st.global.u32 	[%rd75+16], %r95;
	st.global.u32 	[%rd75+20], %r95;
	st.global.u32 	[%rd75+24], %r95;
	st.global.u32 	[%rd75+28], %r95;
	add.s32 	%r129, %r129, 8;
$L__BB0_32:
	setp.eq.s32 	%p31, %r40, 0;
	@%p31 bra 	$L__BB0_38;
	and.b32  	%r43, %r77, 3;
	setp.lt.u32 	%p32, %r40, 4;
	@%p32 bra 	$L__BB0_35;
	mul.wide.u32 	%rd76, %r129, 4;
	add.s64 	%rd77, %rd7, %rd76;
	mov.b32 	%r96, 2143289344;
	st.global.u32 	[%rd77], %r96;
	st.global.u32 	[%rd77+4], %r96;
	st.global.u32 	[%rd77+8], %r96;
	st.global.u32 	[%rd77+12], %r96;
	add.s32 	%r129, %r129, 4;
$L__BB0_35:
	setp.eq.s32 	%p33, %r43, 0;
	@%p33 bra 	$L__BB0_38;
	mul.wide.u32 	%rd79, %r129, 4;
	add.s64 	%rd80, %rd53, %rd79;
	add.s64 	%rd148, %rd2, %rd80;
	neg.s32 	%r132, %r43;
$L__BB0_37:
	.pragma "nounroll";
	mov.b32 	%r97, 2143289344;
	st.global.u32 	[%rd148], %r97;
	add.s64 	%rd148, %rd148, 4;
	add.s32 	%r132, %r132, 1;
	setp.ne.s32 	%p34, %r132, 0;
	@%p34 bra 	$L__BB0_37;
$L__BB0_38:
	min.s32 	%r98, %r2, %r3;
	setp.lt.s32 	%p35, %r98, 1;
	@%p35 bra 	$L__BB0_89;
	setp.lt.s32 	%p36, %r77, 1;
	add.s32 	%r99, %r2, 1;
	cvt.rn.f64.u32 	%fd72, %r99;
	mov.f64 	%fd73, 0d4000000000000000;
	div.rn.f64 	%fd1, %fd73, %fd72;
	mov.f64 	%fd74, 0d3FF0000000000000;
	sub.f64 	%fd2, %fd74, %fd1;
	add.s32 	%r100, %r3, 1;
	cvt.rn.f64.u32 	%fd75, %r100;
	div.rn.f64 	%fd3, %fd73, %fd75;
	add.s32 	%r101, %r78, %r2;
	add.s32 	%r49, %r101, -1;
	mov.f64 	%fd76, 0d0000000000000000;
	st.local.v2.f64 	[%rd1], {%fd76, %fd76};
	st.local.v2.f64 	[%rd1+16], {%fd76, %fd76};
	@%p36 bra 	$L__BB0_89;
	setp.eq.s32 	%p38, %r77, 1;
	mov.pred 	%p110, -1;
	mov.b64 	%rd149, 0;
	mov.f64 	%fd125, 0d0000000000000000;
	mov.b32 	%r133, 0;
	mov.f64 	%fd133, %fd125;
	mov.u32 	%r142, %r133;
	mov.f64 	%fd123, %fd125;
	mov.f64 	%fd122, %fd125;
	mov.f64 	%fd121, %fd125;
	mov.pred 	%p111, %p110;
	mov.pred 	%p112, %p110;
	@%p38 bra 	$L__BB0_46;
	mov.b16 	%rs47, 0;
	mov.f64 	%fd125, 0d0000000000000000;
	mov.b32 	%r135, 0;
	mov.u32 	%r143, %r135;
	mov.u32 	%r142, %r135;
	mov.u16 	%rs49, %rs47;
	mov.u16 	%rs48, %rs47;
$L__BB0_42:
	ld.param.u64 	%rd141, [wto_batch_f32_param_0];
	cvta.to.global.u64 	%rd82, %rd141;
	mul.wide.u32 	%rd83, %r135, 4;
	add.s64 	%rd30, %rd82, %rd83;
	ld.global.nc.f32 	%f4, [%rd30];
	cvt.f64.f32 	%fd30, %f4;
	abs.f64 	%fd31, %fd30;
	setp.lt.s32 	%p39, %r135, %r78;
	@%p39 bra 	$L__BB0_107;
	and.b16  	%rs11, %rs48, 255;
	setp.ne.s16 	%p40, %rs11, 0;
	@%p40 bra 	$L__BB0_90;
	setp.ne.f64 	%p42, %fd31, 0d7FF0000000000000;
	mov.b16 	%rs48, 0;
	mov.f64 	%fd117, %fd30;
	@%p42 bra 	$L__BB0_92;
	bra.uni 	$L__BB0_107;
$L__BB0_45:
	and.b16  	%rs39, %rs48, 255;
	setp.eq.s16 	%p112, %rs39, 0;
	and.b16  	%rs40, %rs49, 255;
	setp.eq.s16 	%p111, %rs40, 0;
	and.b16  	%rs41, %rs47, 255;
	setp.eq.s16 	%p110, %rs41, 0;
	cvt.s64.s32 	%rd149, %r143;
$L__BB0_46:
	and.b32  	%r110, %r77, 1;
	setp.eq.b32 	%p78, %r110, 1;
	not.pred 	%p79, %p78;
	@%p79 bra 	$L__BB0_68;
	ld.param.u64 	%rd142, [wto_batch_f32_param_0];
	cvta.to.global.u64 	%rd118, %rd142;
	mul.wide.u32 	%rd119, %r133, 4;
	add.s64 	%rd120, %rd118, %rd119;
	ld.global.nc.f32 	%f10, [%rd120];
	cvt.f64.f32 	%fd9, %f10;
	abs.f64 	%fd10, %fd9;
	setp.lt.s32 	%p80, %r133, %r78;
	@%p80 bra 	$L__BB0_68;
	@%p112 bra 	$L__BB0_51;
	setp.equ.f64 	%p81, %fd10, 0d7FF0000000000000;
	@%p81 bra 	$L__BB0_52;
	mul.f64 	%fd95, %fd1, %fd9;
	fma.rn.f64 	%fd121, %fd2, %fd121, %fd95;
	bra.uni 	$L__BB0_52;
$L__BB0_51:
	setp.equ.f64 	%p82, %fd10, 0d7FF0000000000000;
	mov.f64 	%fd121, %fd9;
	@%p82 bra 	$L__BB0_68;
$L__BB0_52:
	sub.f64 	%fd13, %fd9, %fd121;
	abs.f64 	%fd14, %fd13;
	setp.lt.s32 	%p83, %r133, %r49;
	@%p83 bra 	$L__BB0_68;
	@%p111 bra 	$L__BB0_56;
	setp.equ.f64 	%p84, %fd14, 0d7FF0000000000000;
	@%p84 bra 	$L__BB0_57;
	mul.f64 	%fd96, %fd1, %fd14;
	fma.rn.f64 	%fd122, %fd2, %fd122, %fd96;
	bra.uni 	$L__BB0_57;
$L__BB0_56:
	setp.equ.f64 	%p85, %fd14, 0d7FF0000000000000;
	mov.f64 	%fd122, %fd14;
	@%p85 bra 	$L__BB0_68;
$L__BB0_57:
	setp.ne.f64 	%p86, %fd10, 0d7FF0000000000000;
	mul.f64 	%fd17, %fd122, 0d3F8EB851EB851EB8;
	mov.b64 	%rd121, %fd17;
	and.b64  	%rd122, %rd121, 9223372036854775807;
	add.s64 	%rd123, %rd122, -4503599627370496;
	setp.lt.u64 	%p87, %rd123, 9214364837600034816;
	add.s64 	%rd124, %rd122, -1;
	setp.lt.u64 	%p88, %rd124, 4503599627370495;
	or.pred  	%p89, %p88, %p87;
	and.pred  	%p90, %p89, %p86;
	@%p90 bra 	$L__BB0_59;
	@%p110 bra 	$L__BB0_68;
	bra.uni 	$L__BB0_63;
$L__BB0_59:
	div.rn.f64 	%fd18, %fd13, %fd17;
	abs.f64 	%fd19, %fd18;
	@%p110 bra 	$L__BB0_62;
	setp.equ.f64 	%p91, %fd19, 0d7FF0000000000000;
	@%p91 bra 	$L__BB0_63;
	mul.f64 	%fd97, %fd3, %fd18;
	mov.f64 	%fd98, 0d3FF0000000000000;
	sub.f64 	%fd99, %fd98, %fd3;
	fma.rn.f64 	%fd123, %fd99, %fd123, %fd97;
	bra.uni 	$L__BB0_63;
$L__BB0_62:
	setp.equ.f64 	%p92, %fd19, 0d7FF0000000000000;
	mov.f64 	%fd123, %fd18;
	@%p92 bra 	$L__BB0_68;
$L__BB0_63:
	cvt.rn.f32.f64 	%f1, %fd123;
	mul.wide.s32 	%rd125, %r4, 4;
	add.s64 	%rd126, %rd3, %rd125;
	mul.wide.u32 	%rd127, %r133, 4;
	add.s64 	%rd128, %rd126, %rd127;
	st.global.f32 	[%rd128], %f1;
	setp.eq.s32 	%p93, %r142, 4;
	@%p93 bra 	$L__BB0_65;
	setp.eq.s32 	%p113, %r142, 3;
	bra.uni 	$L__BB0_66;
$L__BB0_65:
	shl.b64 	%rd129, %rd149, 3;
	add.s64 	%rd130, %rd1, %rd129;
	ld.local.f64 	%fd100, [%rd130];
	add.f64 	%fd125, %fd125, %fd100;
	mov.pred 	%p113, -1;
$L__BB0_66:
	add.f64 	%fd24, %fd133, %fd123;
	not.pred 	%p95, %p113;
	@%p95 bra 	$L__BB0_68;
	sub.f64 	%fd101, %fd24, %fd125;
	mul.f64 	%fd102, %fd101, 0d3FD0000000000000;
	cvt.rn.f32.f64 	%f11, %fd102;
	add.s64 	%rd132, %rd6, %rd127;
	st.global.f32 	[%rd132], %f11;
	sub.f32 	%f12, %f1, %f11;
	add.s64 	%rd134, %rd2, %rd125;
	add.s64 	%rd135, %rd134, %rd127;
	st.global.f32 	[%rd135], %f12;
$L__BB0_68:
	add.s32 	%r112, %r77, -1;
	and.b32  	%r52, %r77, 3;
	setp.lt.u32 	%p96, %r112, 3;
	mov.b32 	%r145, 0;
	@%p96 bra 	$L__BB0_83;
	and.b32  	%r145, %r77, 2147483644;
	neg.s32 	%r144, %r145;
	mul.wide.s32 	%rd136, %r4, 4;
	add.s64 	%rd137, %rd136, 8;
	add.s64 	%rd151, %rd2, %rd137;
	add.s64 	%rd150, %rd3, %rd137;
$L__BB0_70:
	ld.global.f32 	%f13, [%rd151+-8];
	abs.f32 	%f14, %f13;
	setp.ne.f32 	%p97, %f14, 0f7F800000;
	@%p97 bra 	$L__BB0_73;
	ld.global.f32 	%f15, [%rd150+-8];
	abs.f32 	%f16, %f15;
	setp.ne.f32 	%p98, %f16, 0f7F800000;
	@%p98 bra 	$L__BB0_73;
	mov.b32 	%r113, 2143289344;
	st.global.u32 	[%rd151+-8], %r113;
$L__BB0_73:
	ld.global.f32 	%f17, [%rd151+-4];
	abs.f32 	%f18, %f17;
	setp.ne.f32 	%p99, %f18, 0f7F800000;
	@%p99 bra 	$L__BB0_76;
	ld.global.f32 	%f19, [%rd150+-4];
	abs.f32 	%f20, %f19;
	setp.ne.f32 	%p100, %f20, 0f7F800000;
	@%p100 bra 	$L__BB0_76;
	mov.b32 	%r114, 2143289344;
	st.global.u32 	[%rd151+-4], %r114;
$L__BB0_76:
	ld.global.f32 	%f21, [%rd151];
	abs.f32 	%f22, %f21;
	setp.ne.f32 	%p101, %f22, 0f7F800000;
	@%p101 bra 	$L__BB0_79;
	ld.global.f32 	%f23, [%rd150];
	abs.f32 	%f24, %f23;
	setp.ne.f32 	%p102, %f24, 0f7F800000;
	@%p102 bra 	$L__BB0_79;
	mov.b32 	%r115, 2143289344;
	st.global.u32 	[%rd151], %r115;
$L__BB0_79:
	ld.global.f32 	%f25, [%rd151+4];
	abs.f32 	%f26, %f25;
	setp.ne.f32 	%p103, %f26, 0f7F800000;
	@%p103 bra 	$L__BB0_82;
	ld.global.f32 	%f27, [%rd150+4];
	abs.f32 	%f28, %f27;
	setp.ne.f32 	%p104, %f28, 0f7F800000;
	@%p104 bra 	$L__BB0_82;
	mov.b32 	%r116, 2143289344;
	st.global.u32 	[%rd151+4], %r116;
$L__BB0_82:
	add.s32 	%r144, %r144, 4;
	add.s64 	%rd151, %rd151, 16;
	add.s64 	%rd150, %rd150, 16;
	setp.ne.s32 	%p105, %r144, 0;
	@%p105 bra 	$L__BB0_70;
$L__BB0_83:
	setp.eq.s32 	%p106, %r52, 0;
	@%p106 bra 	$L__BB0_89;
	mul.wide.s32 	%rd138, %r4, 4;
	mul.wide.u32 	%rd139, %r145, 4;
	add.s64 	%rd140, %rd138, %rd139;
	add.s64 	%rd153, %rd3, %rd140;
	add.s64 	%rd152, %rd2, %rd140;
	neg.s32 	%r146, %r52;
$L__BB0_85:
	.pragma "nounroll";
	ld.global.f32 	%f29, [%rd152];
	abs.f32 	%f30, %f29;
	setp.ne.f32 	%p107, %f30, 0f7F800000;
	@%p107 bra 	$L__BB0_88;
	ld.global.f32 	%f31, [%rd153];
	abs.f32 	%f32, %f31;
	setp.ne.f32 	%p108, %f32, 0f7F800000;
	@%p108 bra 	$L__BB0_88;
	mov.b32 	%r117, 2143289344;
	st.global.u32 	[%rd152], %r117;
$L__BB0_88:
	add.s64 	%rd153, %rd153, 4;
	add.s64 	%rd152, %rd152, 4;
	add.s32 	%r146, %r146, 1;
	setp.ne.s32 	%p109, %r146, 0;
	@%p109 bra 	$L__BB0_85;
$L__BB0_89:
	ret;
$L__BB0_90:
	setp.equ.f64 	%p41, %fd31, 0d7FF0000000000000;
	mov.f64 	%fd117, %fd121;
	@%p41 bra 	$L__BB0_92;
	mul.f64 	%fd79, %fd1, %fd30;
	fma.rn.f64 	%fd117, %fd2, %fd121, %fd79;
$L__BB0_92:
	sub.f64 	%fd34, %fd30, %fd117;
	abs.f64 	%fd35, %fd34;
	setp.lt.s32 	%p43, %r135, %r49;
	mov.b16 	%rs48, 1;
	mov.f64 	%fd121, %fd117;
	@%p43 bra 	$L__BB0_107;
	and.b16  	%rs14, %rs49, 255;
	setp.ne.s16 	%p44, %rs14, 0;
	@%p44 bra 	$L__BB0_95;
	setp.equ.f64 	%p46, %fd35, 0d7FF0000000000000;
	mov.b16 	%rs49, 0;
	mov.f64 	%fd118, %fd35;
	mov.f64 	%fd121, %fd117;
	@%p46 bra 	$L__BB0_107;
	bra.uni 	$L__BB0_97;
$L__BB0_95:
	setp.equ.f64 	%p45, %fd35, 0d7FF0000000000000;
	mov.f64 	%fd118, %fd122;
	@%p45 bra 	$L__BB0_97;
	mul.f64 	%fd80, %fd1, %fd35;
	fma.rn.f64 	%fd118, %fd2, %fd122, %fd80;
$L__BB0_97:
	setp.equ.f64 	%p47, %fd31, 0d7FF0000000000000;
	mul.f64 	%fd38, %fd118, 0d3F8EB851EB851EB8;
	mov.b64 	%rd84, %fd38;
	and.b64  	%rd85, %rd84, 9223372036854775807;
	add.s64 	%rd86, %rd85, -4503599627370496;
	setp.gt.u64 	%p48, %rd86, 9214364837600034815;
	add.s64 	%rd87, %rd85, -1;
	setp.gt.u64 	%p49, %rd87, 4503599627370494;
	and.pred  	%p50, %p49, %p48;
	or.pred  	%p51, %p50, %p47;
	@%p51 bra 	$L__BB0_129;
	div.rn.f64 	%fd39, %fd34, %fd38;
	abs.f64 	%fd40, %fd39;
	and.b16  	%rs20, %rs47, 255;
	setp.eq.s16 	%p53, %rs20, 0;
	@%p53 bra 	$L__BB0_99;
	bra.uni 	$L__BB0_100;
$L__BB0_99:
	setp.equ.f64 	%p55, %fd40, 0d7FF0000000000000;
	mov.b16 	%rs47, 0;
	mov.b16 	%rs48, 1;
	mov.f64 	%fd119, %fd39;
	mov.u16 	%rs49, %rs48;
	mov.f64 	%fd121, %fd117;
	mov.f64 	%fd122, %fd118;
	@%p55 bra 	$L__BB0_107;
	bra.uni 	$L__BB0_102;
$L__BB0_100:
	setp.equ.f64 	%p54, %fd40, 0d7FF0000000000000;
	mov.f64 	%fd119, %fd123;
	@%p54 bra 	$L__BB0_102;
	mul.f64 	%fd81, %fd3, %fd39;
	mov.f64 	%fd82, 0d3FF0000000000000;
	sub.f64 	%fd83, %fd82, %fd3;
	fma.rn.f64 	%fd119, %fd83, %fd123, %fd81;
$L__BB0_102:
	cvt.rn.f32.f64 	%f2, %fd119;
	mul.wide.u32 	%rd90, %r135, 4;
	add.s64 	%rd91, %rd5, %rd90;
	st.global.f32 	[%rd91], %f2;
	setp.ne.s32 	%p56, %r142, 4;
	@%p56 bra 	$L__BB0_104;
	mul.wide.s32 	%rd92, %r143, 8;
	add.s64 	%rd93, %rd1, %rd92;
	ld.local.f64 	%fd84, [%rd93];
	add.f64 	%fd125, %fd125, %fd84;
	mov.b32 	%r142, 4;
	bra.uni 	$L__BB0_105;
$L__BB0_104:
	add.s32 	%r142, %r142, 1;
$L__BB0_105:
	add.f64 	%fd133, %fd133, %fd119;
	mul.wide.s32 	%rd94, %r143, 8;
	add.s64 	%rd95, %rd1, %rd94;
	st.local.f64 	[%rd95], %fd119;
	add.s32 	%r105, %r143, 1;
	and.b32  	%r143, %r105, 3;
	setp.ne.s32 	%p57, %r142, 4;
	mov.b16 	%rs48, 1;
	mov.u16 	%rs49, %rs48;
	mov.u16 	%rs47, %rs48;
	mov.f64 	%fd121, %fd117;
	mov.f64 	%fd122, %fd118;
	mov.f64 	%fd123, %fd119;
	@%p57 bra 	$L__BB0_107;
	sub.f64 	%fd85, %fd133, %fd125;
	mul.f64 	%fd86, %fd85, 0d3FD0000000000000;
	cvt.rn.f32.f64 	%f5, %fd86;
	mul.wide.u32 	%rd96, %r135, 4;
	add.s64 	%rd97, %rd6, %rd96;
	st.global.f32 	[%rd97], %f5;
	sub.f32 	%f6, %f2, %f5;
	add.s64 	%rd100, %rd7, %rd96;
	st.global.f32 	[%rd100], %f6;
	mov.b32 	%r142, 4;
	mov.f64 	%fd121, %fd117;
	mov.f64 	%fd122, %fd118;
	mov.f64 	%fd123, %fd119;
$L__BB0_107:
	add.s32 	%r63, %r135, 1;
	ld.global.nc.f32 	%f7, [%rd30+4];
	cvt.f64.f32 	%fd51, %f7;
	abs.f64 	%fd52, %fd51;
	setp.lt.s32 	%p58, %r63, %r78;
	@%p58 bra 	$L__BB0_128;
	and.b16  	%rs25, %rs48, 255;
	setp.eq.s16 	%p59, %rs25, 0;
	@%p59 bra 	$L__BB0_111;
	setp.equ.f64 	%p60, %fd52, 0d7FF0000000000000;
	mov.f64 	%fd126, %fd121;
	@%p60 bra 	$L__BB0_112;
	mul.f64 	%fd87, %fd1, %fd51;
	fma.rn.f64 	%fd126, %fd2, %fd121, %fd87;
	bra.uni 	$L__BB0_112;
$L__BB0_111:
	setp.equ.f64 	%p61, %fd52, 0d7FF0000000000000;
	mov.b16 	%rs48, 0;
	mov.f64 	%fd126, %fd51;
	@%p61 bra 	$L__BB0_128;
$L__BB0_112:
	sub.f64 	%fd55, %fd51, %fd126;
	abs.f64 	%fd56, %fd55;
	setp.lt.s32 	%p62, %r63, %r49;
	mov.b16 	%rs48, 1;
	mov.f64 	%fd121, %fd126;
	@%p62 bra 	$L__BB0_128;
	and.b16  	%rs28, %rs49, 255;
	setp.eq.s16 	%p63, %rs28, 0;
	@%p63 bra 	$L__BB0_116;
	setp.equ.f64 	%p64, %fd56, 0d7FF0000000000000;
	mov.f64 	%fd127, %fd122;
	@%p64 bra 	$L__BB0_117;
	mul.f64 	%fd88, %fd1, %fd56;
	fma.rn.f64 	%fd127, %fd2, %fd122, %fd88;
	bra.uni 	$L__BB0_117;
$L__BB0_116:
	setp.equ.f64 	%p65, %fd56, 0d7FF0000000000000;
	mov.b16 	%rs49, 0;
	mov.f64 	%fd127, %fd56;
	mov.f64 	%fd121, %fd126;
	@%p65 bra 	$L__BB0_128;
$L__BB0_117:
	setp.ne.f64 	%p66, %fd52, 0d7FF0000000000000;
	mul.f64 	%fd59, %fd127, 0d3F8EB851EB851EB8;
	mov.b64 	%rd101, %fd59;
	and.b64  	%rd102, %rd101, 9223372036854775807;
	add.s64 	%rd103, %rd102, -4503599627370496;
	setp.lt.u64 	%p67, %rd103, 9214364837600034816;
	add.s64 	%rd104, %rd102, -1;
	setp.lt.u64 	%p68, %rd104, 4503599627370495;
	or.pred  	%p69, %p68, %p67;
	and.pred  	%p70, %p69, %p66;
	@%p70 bra 	$L__BB0_119;
	and.b16  	%rs33, %rs47, 255;
	setp.eq.s16 	%p71, %rs33, 0;
	mov.b16 	%rs47, 0;
	mov.b16 	%rs48, 1;
	mov.f64 	%fd128, %fd123;
	mov.u16 	%rs49, %rs48;
	mov.f64 	%fd121, %fd126;
	mov.f64 	%fd122, %fd127;
	@%p71 bra 	$L__BB0_128;
	bra.uni 	$L__BB0_123;
$L__BB0_119:
	div.rn.f64 	%fd60, %fd55, %fd59;
	abs.f64 	%fd61, %fd60;
	and.b16  	%rs34, %rs47, 255;
	setp.eq.s16 	%p72, %rs34, 0;
	@%p72 bra 	$L__BB0_122;
	setp.equ.f64 	%p73, %fd61, 0d7FF0000000000000;
	mov.f64 	%fd128, %fd123;
	@%p73 bra 	$L__BB0_123;
	mul.f64 	%fd89, %fd3, %fd60;
	mov.f64 	%fd90, 0d3FF0000000000000;
	sub.f64 	%fd91, %fd90, %fd3;
	fma.rn.f64 	%fd128, %fd91, %fd123, %fd89;
	bra.uni 	$L__BB0_123;
$L__BB0_122:
	setp.equ.f64 	%p74, %fd61, 0d7FF0000000000000;
	mov.b16 	%rs47, 0;
	mov.b16 	%rs48, 1;
	mov.f64 	%fd128, %fd60;
	mov.u16 	%rs49, %rs48;
	mov.f64 	%fd121, %fd126;
	mov.f64 	%fd122, %fd127;
	@%p74 bra 	$L__BB0_128;
$L__BB0_123:
	cvt.rn.f32.f64 	%f3, %fd128;
	mul.wide.u32 	%rd107, %r135, 4;
	add.s64 	%rd108, %rd5, %rd107;
	st.global.f32 	[%rd108+4], %f3;
	setp.eq.s32 	%p75, %r142, 4;
	@%p75 bra 	$L__BB0_125;
	add.s32 	%r142, %r142, 1;
	bra.uni 	$L__BB0_126;
$L__BB0_125:
	mul.wide.s32 	%rd109, %r143, 8;
	add.s64 	%rd110, %rd1, %rd109;
	ld.local.f64 	%fd92, [%rd110];
	add.f64 	%fd125, %fd125, %fd92;
	mov.b32 	%r142, 4;
$L__BB0_126:
	add.f64 	%fd133, %fd133, %fd128;
	mul.wide.s32 	%rd111, %r143, 8;
	add.s64 	%rd112, %rd1, %rd111;
	st.local.f64 	[%rd112], %fd128;
	add.s32 	%r108, %r143, 1;
	and.b32  	%r143, %r108, 3;
	setp.ne.s32 	%p76, %r142, 4;
	mov.b16 	%rs48, 1;
	mov.u16 	%rs49, %rs48;
	mov.u16 	%rs47, %rs48;
	mov.f64 	%fd121, %fd126;
	mov.f64 	%fd122, %fd127;
	mov.f64 	%fd123, %fd128;
	@%p76 bra 	$L__BB0_128;
	sub.f64 	%fd93, %fd133, %fd125;
	mul.f64 	%fd94, %fd93, 0d3FD0000000000000;
	cvt.rn.f32.f64 	%f8, %fd94;
	mul.wide.u32 	%rd113, %r135, 4;
	add.s64 	%rd114, %rd6, %rd113;
	st.global.f32 	[%rd114+4], %f8;
	sub.f32 	%f9, %f3, %f8;
	add.s64 	%rd117, %rd7, %rd113;
	st.global.f32 	[%rd117+4], %f9;
	mov.b32 	%r142, 4;
	mov.f64 	%fd121, %fd126;
	mov.f64 	%fd122, %fd127;
	mov.f64 	%fd123, %fd128;
$L__BB0_128:
	add.s32 	%r135, %r135, 2;
	and.b32  	%r133, %r77, 2147483646;
	setp.eq.s32 	%p77, %r135, %r133;
	@%p77 bra 	$L__BB0_45;
	bra.uni 	$L__BB0_42;
$L__BB0_129:
	and.b16  	%rs19, %rs47, 255;
	setp.eq.s16 	%p52, %rs19, 0;
	mov.b16 	%rs47, 0;
	mov.b16 	%rs48, 1;
	mov.f64 	%fd119, %fd123;
	mov.u16 	%rs49, %rs48;
	mov.f64 	%fd121, %fd117;
	mov.f64 	%fd122, %fd118;
	@%p52 bra 	$L__BB0_107;
	bra.uni 	$L__BB0_102;

}
	// .globl	wto_many_series_one_param_time_major_f32
.visible .entry wto_many_series_one_param_time_major_f32(
	.param .u64 .ptr .align 1 wto_many_series_one_param_time_major_f32_param_0,
	.param .u32 wto_many_series_one_param_time_major_f32_param_1,
	.param .u32 wto_many_series_one_param_time_major_f32_param_2,
	.param .u32 wto_many_series_one_param_time_major_f32_param_3,
	.param .u32 wto_many_series_one_param_time_major_f32_param_4,
	.param .u64 .ptr .align 1 wto_many_series_one_param_time_major_f32_param_5,
	.param .u64 .ptr .align 1 wto_many_series_one_param_time_major_f32_param_6,
	.param .u64 .ptr .align 1 wto_many_series_one_param_time_major_f32_param_7,
	.param .u64 .ptr .align 1 wto_many_series_one_param_time_major_f32_param_8
)
{
	.local .align 16 .b8 	__local_depot1[32];
	.reg .b64 	%SP;
	.reg .b64 	%SPL;
	.reg .pred 	%p<97>;
	.reg .b16 	%rs<44>;
	.reg .b32 	%r<106>;
	.reg .b32 	%f<13>;
	.reg .b64 	%rd<117>;
	.reg .b64 	%fd<135>;

	mov.u64 	%SPL, __local_depot1;
	ld.param.u32 	%r50, [wto_many_series_one_param_time_major_f32_param_1];
	ld.param.u32 	%r51, [wto_many_series_one_param_time_major_f32_param_2];
	ld.param.u32 	%r52, [wto_many_series_one_param_time_major_f32_param_3];
	ld.param.u32 	%r53, [wto_many_series_one_param_time_major_f32_param_4];
	ld.param.u64 	%rd11, [wto_many_series_one_param_time_major_f32_param_5];
	ld.param.u64 	%rd12, [wto_many_series_one_param_time_major_f32_param_6];
	ld.param.u64 	%rd13, [wto_many_series_one_param_time_major_f32_param_7];
	ld.param.u64 	%rd14, [wto_many_series_one_param_time_major_f32_param_8];
	add.u64 	%rd1, %SPL, 0;
	mov.u32 	%r54, %ctaid.x;
	mov.u32 	%r55, %ntid.x;
	mov.u32 	%r56, %tid.x;
	mad.lo.s32 	%r1, %r54, %r55, %r56;
	setp.ge.s32 	%p10, %r1, %r50;
	@%p10 bra 	$L__BB1_80;
	cvta.to.global.u64 	%rd16, %rd12;
	cvta.to.global.u64 	%rd17, %rd13;
	cvta.to.global.u64 	%rd18, %rd14;
	mul.wide.s32 	%rd19, %r1, 4;
	add.s64 	%rd2, %rd16, %rd19;
	add.s64 	%rd3, %rd17, %rd19;
	add.s64 	%rd4, %rd18, %rd19;
	setp.lt.s32 	%p11, %r51, 1;
	@%p11 bra 	$L__BB1_13;
	and.b32  	%r2, %r51, 7;
	setp.lt.u32 	%p12, %r51, 8;
	mov.b32 	%r89, 0;
	@%p12 bra 	$L__BB1_5;
	and.b32  	%r89, %r51, 2147483640;
	neg.s32 	%r87, %r89;
	shl.b32 	%r5, %r50, 3;
	mov.b32 	%r86, 0;
	mul.wide.s32 	%rd24, %r50, 4;
$L__BB1_4:
	.pragma "nounroll";
	mul.wide.s32 	%rd20, %r86, 4;
	add.s64 	%rd21, %rd2, %rd20;
	mov.b32 	%r59, 2143289344;
	st.global.u32 	[%rd21], %r59;
	add.s64 	%rd22, %rd3, %rd20;
	st.global.u32 	[%rd22], %r59;
	add.s64 	%rd23, %rd4, %rd20;
	st.global.u32 	[%rd23], %r59;
	add.s64 	%rd25, %rd21, %rd24;
	st.global.u32 	[%rd25], %r59;
	add.s64 	%rd26, %rd22, %rd24;
	st.global.u32 	[%rd26], %r59;
	add.s64 	%rd27, %rd23, %rd24;
	st.global.u32 	[%rd27], %r59;
	add.s64 	%rd28, %rd25, %rd24;
	st.global.u32 	[%rd28], %r59;
	add.s64 	%rd29, %rd26, %rd24;
	st.global.u32 	[%rd29], %r59;
	add.s64 	%rd30, %rd27, %rd24;
	st.global.u32 	[%rd30], %r59;
	add.s64 	%rd31, %rd28, %rd24;
	st.global.u32 	[%rd31], %r59;
	add.s64 	%rd32, %rd29, %rd24;
	st.global.u32 	[%rd32], %r59;
	add.s64 	%rd33, %rd30, %rd24;
	st.global.u32 	[%rd33], %r59;
	add.s64 	%rd34, %rd31, %rd24;
	st.global.u32 	[%rd34], %r59;
	add.s64 	%rd35, %rd32, %rd24;
	st.global.u32 	[%rd35], %r59;
	add.s64 	%rd36, %rd33, %rd24;
	st.global.u32 	[%rd36], %r59;
	add.s64 	%rd37, %rd34, %rd24;
	st.global.u32 	[%rd37], %r59;
	add.s64 	%rd38, %rd35, %rd24;
	st.global.u32 	[%rd38], %r59;
	add.s64 	%rd39, %rd36, %rd24;
	st.global.u32 	[%rd39], %r59;
	add.s64 	%rd40, %rd37, %rd24;
	st.global.u32 	[%rd40], %r59;
	add.s64 	%rd41, %rd38, %rd24;
	st.global.u32 	[%rd41], %r59;
	add.s64 	%rd42, %rd39, %rd24;
	st.global.u32 	[%rd42], %r59;
	add.s64 	%rd43, %rd40, %rd24;
	st.global.u32 	[%rd43], %r59;
	add.s64 	%rd44, %rd41, %rd24;
	st.global.u32 	[%rd44], %r59;
	add.s64 	%rd45, %rd42, %rd24;
	st.global.u32 	[%rd45], %r59;
	add.s32 	%r87, %r87, 8;
	add.s32 	%r86, %r86, %r5;
	setp.ne.s32 	%p13, %r87, 0;
	@%p13 bra 	$L__BB1_4;
$L__BB1_5:
	setp.eq.s32 	%p14, %r2, 0;
	@%p14 bra 	$L__BB1_13;
	and.b32  	%r11, %r51, 3;
	setp.lt.u32 	%p15, %r2, 4;
	@%p15 bra 	$L__BB1_8;
	mul.lo.s32 	%r60, %r89, %r50;
	mul.wide.s32 	%rd46, %r60, 4;
	add.s64 	%rd47, %rd2, %rd46;
	mov.b32 	%r61, 2143289344;
	st.global.u32 	[%rd47], %r61;
	add.s64 	%rd48, %rd3, %rd46;
	st.global.u32 	[%rd48], %r61;
	add.s64 	%rd49, %rd4, %rd46;
	st.global.u32 	[%rd49], %r61;
	mul.wide.s32 	%rd50, %r50, 4;
	add.s64 	%rd51, %rd47, %rd50;
	st.global.u32 	[%rd51], %r61;
	add.s64 	%rd52, %rd48, %rd50;
	st.global.u32 	[%rd52], %r61;
	add.s64 	%rd53, %rd49, %rd50;
	st.global.u32 	[%rd53], %r61;
	add.s64 	%rd54, %rd51, %rd50;
	st.global.u32 	[%rd54], %r61;
	add.s64 	%rd55, %rd52, %rd50;
	st.global.u32 	[%rd55], %r61;
	add.s64 	%rd56, %rd53, %rd50;
	st.global.u32 	[%rd56], %r61;
	add.s64 	%rd57, %rd54, %rd50;
	st.global.u32 	[%rd57], %r61;
	add.s64 	%rd58, %rd55, %rd50;
	st.global.u32 	[%rd58], %r61;
	add.s64 	%rd59, %rd56, %rd50;
	st.global.u32 	[%rd59], %r61;
	add.s32 	%r89, %r89, 4;
$L__BB1_8:
	setp.eq.s32 	%p16, %r11, 0;
	@%p16 bra 	$L__BB1_13;
	setp.eq.s32 	%p17, %r11, 1;
	@%p17 bra 	$L__BB1_11;
	mul.lo.s32 	%r62, %r89, %r50;
	mul.wide.s32 	%rd60, %r62, 4;
	add.s64 	%rd61, %rd2, %rd60;
	mov.b32 	%r63, 2143289344;
	st.global.u32 	[%rd61], %r63;
	add.s64 	%rd62, %rd3, %rd60;
	st.global.u32 	[%rd62], %r63;
	add.s64 	%rd63, %rd4, %rd60;
	st.global.u32 	[%rd63], %r63;
	mul.wide.s32 	%rd64, %r50, 4;
	add.s64 	%rd65, %rd61, %rd64;
	st.global.u32 	[%rd65], %r63;
	add.s64 	%rd66, %rd62, %rd64;
	st.global.u32 	[%rd66], %r63;
	add.s64 	%rd67, %rd63, %rd64;
	st.global.u32 	[%rd67], %r63;
	add.s32 	%r89, %r89, 2;
$L__BB1_11:
	and.b32  	%r64, %r51, 1;
	setp.eq.b32 	%p18, %r64, 1;
	not.pred 	%p19, %p18;
	@%p19 bra 	$L__BB1_13;
	mul.lo.s32 	%r65, %r89, %r50;
	mul.wide.s32 	%rd68, %r65, 4;
	add.s64 	%rd69, %rd2, %rd68;
	mov.b32 	%r66, 2143289344;
	st.global.u32 	[%rd69], %r66;
	add.s64 	%rd70, %rd3, %rd68;
	st.global.u32 	[%rd70], %r66;
	add.s64 	%rd71, %rd4, %rd68;
	st.global.u32 	[%rd71], %r66;
$L__BB1_13:
	min.s32 	%r67, %r52, %r53;
	setp.lt.s32 	%p20, %r67, 1;
	@%p20 bra 	$L__BB1_80;
	cvta.to.global.u64 	%rd72, %rd11;
	add.s64 	%rd74, %rd72, %rd19;
	ld.global.nc.u32 	%r68, [%rd74];
	add.s32 	%r69, %r52, %r68;
	add.s32 	%r16, %r69, -1;
	add.s32 	%r70, %r52, 1;
	cvt.rn.f64.u32 	%fd72, %r70;
	mov.f64 	%fd73, 0d4000000000000000;
	div.rn.f64 	%fd1, %fd73, %fd72;
	mov.f64 	%fd74, 0d3FF0000000000000;
	sub.f64 	%fd2, %fd74, %fd1;
	add.s32 	%r71, %r53, 1;
	cvt.rn.f64.u32 	%fd75, %r71;
	div.rn.f64 	%fd3, %fd73, %fd75;
	mov.f64 	%fd76, 0d0000000000000000;
	st.local.v2.f64 	[%rd1], {%fd76, %fd76};
	st.local.v2.f64 	[%rd1+16], {%fd76, %fd76};
	min.s32 	%r72, %r68, %r51;
	max.s32 	%r104, %r72, 0;
	setp.le.s32 	%p21, %r51, %r104;
	@%p21 bra 	$L__BB1_80;
	sub.s32 	%r18, %r51, %r104;
	add.s32 	%r95, %r104, 1;
	setp.eq.s32 	%p23, %r51, %r95;
	mov.pred 	%p93, -1;
	mov.b32 	%r102, 0;
	mov.b64 	%rd116, 0;
	mov.f64 	%fd125, 0d0000000000000000;
	mov.f64 	%fd124, %fd125;
	mov.f64 	%fd123, %fd125;
	mov.f64 	%fd122, %fd125;
	mov.f64 	%fd121, %fd125;
	mov.pred 	%p94, %p93;
	mov.pred 	%p95, %p93;
	@%p23 bra 	$L__BB1_59;
	mul.lo.s32 	%r94, %r50, %r95;
	mul.lo.s32 	%r93, %r50, %r104;
	add.s32 	%r92, %r1, %r93;
	and.b32  	%r75, %r18, -2;
	neg.s32 	%r91, %r75;
	mov.b16 	%rs43, 0;
	mov.b32 	%r103, 0;
	mov.f64 	%fd125, 0d0000000000000000;
	mul.wide.s32 	%rd88, %r50, 4;
	mov.u32 	%r102, %r103;
	mov.u16 	%rs42, %rs43;
	mov.u16 	%rs41, %rs43;
$L__BB1_17:
	ld.param.u64 	%rd114, [wto_many_series_one_param_time_major_f32_param_0];
	cvta.to.global.u64 	%rd76, %rd114;
	mul.wide.s32 	%rd77, %r92, 4;
	add.s64 	%rd5, %rd76, %rd77;
	ld.global.nc.f32 	%f4, [%rd5];
	cvt.f64.f32 	%fd9, %f4;
	abs.f64 	%fd10, %fd9;
	and.b16  	%rs10, %rs41, 255;
	setp.eq.s16 	%p24, %rs10, 0;
	@%p24 bra 	$L__BB1_20;
	setp.equ.f64 	%p25, %fd10, 0d7FF0000000000000;
	mov.f64 	%fd108, %fd121;
	@%p25 bra 	$L__BB1_21;
	mul.f64 	%fd79, %fd1, %fd9;
	fma.rn.f64 	%fd108, %fd2, %fd121, %fd79;
	bra.uni 	$L__BB1_21;
$L__BB1_20:
	setp.equ.f64 	%p27, %fd10, 0d7FF0000000000000;
	mov.pred 	%p91, -1;
	mov.f64 	%fd108, %fd9;
	@%p27 bra 	$L__BB1_37;
$L__BB1_21:
	sub.f64 	%fd13, %fd9, %fd108;
	abs.f64 	%fd14, %fd13;
	add.s32 	%r76, %r95, -1;
	setp.lt.s32 	%p29, %r76, %r16;
	mov.pred 	%p91, 0;
	mov.f64 	%fd121, %fd108;
	@%p29 bra 	$L__BB1_37;
	and.b16  	%rs11, %rs42, 255;
	setp.eq.s16 	%p30, %rs11, 0;
	@%p30 bra 	$L__BB1_25;
	setp.equ.f64 	%p31, %fd14, 0d7FF0000000000000;
	mov.f64 	%fd109, %fd122;
	@%p31 bra 	$L__BB1_26;
	mul.f64 	%fd80, %fd1, %fd14;
	fma.rn.f64 	%fd109, %fd2, %fd122, %fd80;
	bra.uni 	$L__BB1_26;
$L__BB1_25:
	setp.equ.f64 	%p33, %fd14, 0d7FF0000000000000;
	mov.b16 	%rs42, 0;
	mov.f64 	%fd109, %fd14;
	mov.f64 	%fd121, %fd108;
	@%p33 bra 	$L__BB1_37;
$L__BB1_26:
	setp.ne.f64 	%p34, %fd10, 0d7FF0000000000000;
	mul.f64 	%fd17, %fd109, 0d3F8EB851EB851EB8;
	mov.b64 	%rd78, %fd17;
	and.b64  	%rd79, %rd78, 9223372036854775807;
	add.s64 	%rd80, %rd79, -4503599627370496;
	setp.lt.u64 	%p35, %rd80, 9214364837600034816;
	add.s64 	%rd81, %rd79, -1;
	setp.lt.u64 	%p36, %rd81, 4503599627370495;
	or.pred  	%p37, %p36, %p35;
	and.pred  	%p38, %p37, %p34;
	@%p38 bra 	$L__BB1_28;
	and.b16  	%rs15, %rs43, 255;
	setp.eq.s16 	%p40, %rs15, 0;
	mov.b16 	%rs43, 0;
	mov.b16 	%rs42, 1;
	mov.f64 	%fd110, %fd123;
	mov.f64 	%fd121, %fd108;
	mov.f64 	%fd122, %fd109;
	@%p40 bra 	$L__BB1_37;
	bra.uni 	$L__BB1_32;
$L__BB1_28:
	div.rn.f64 	%fd18, %fd13, %fd17;
	abs.f64 	%fd19, %fd18;
	and.b16  	%rs16, %rs43, 255;
	setp.eq.s16 	%p41, %rs16, 0;
	@%p41 bra 	$L__BB1_31;
	setp.equ.f64 	%p42, %fd19, 0d7FF0000000000000;
	mov.f64 	%fd110, %fd123;
	@%p42 bra 	$L__BB1_32;
	mul.f64 	%fd81, %fd3, %fd18;
	mov.f64 	%fd82, 0d3FF0000000000000;
	sub.f64 	%fd83, %fd82, %fd3;
	fma.rn.f64 	%fd110, %fd83, %fd123, %fd81;
	bra.uni 	$L__BB1_32;
$L__BB1_31:
	setp.equ.f64 	%p44, %fd19, 0d7FF0000000000000;
	mov.b16 	%rs43, 0;
	mov.b16 	%rs42, 1;
	mov.f64 	%fd110, %fd18;
	mov.f64 	%fd121, %fd108;
	mov.f64 	%fd122, %fd109;
	@%p44 bra 	$L__BB1_37;
$L__BB1_32:
	cvt.rn.f32.f64 	%f1, %fd110;
	mul.wide.s32 	%rd82, %r93, 4;
	add.s64 	%rd83, %rd2, %rd82;
	st.global.f32 	[%rd83], %f1;
	setp.eq.s32 	%p45, %r102, 4;
	mul.wide.s32 	%rd84, %r103, 8;
	add.s64 	%rd6, %rd1, %rd84;
	@%p45 bra 	$L__BB1_34;
	add.s32 	%r102, %r102, 1;
	bra.uni 	$L__BB1_35;
$L__BB1_34:
	ld.local.f64 	%fd84, [%rd6];
	add.f64 	%fd125, %fd125, %fd84;
	mov.b32 	%r102, 4;
$L__BB1_35:
	add.f64 	%fd124, %fd124, %fd110;
	st.local.f64 	[%rd6], %fd110;
	add.s32 	%r78, %r103, 1;
	and.b32  	%r103, %r78, 3;
	setp.ne.s32 	%p47, %r102, 4;
	mov.b16 	%rs42, 1;
	mov.u16 	%rs43, %rs42;
	mov.f64 	%fd121, %fd108;
	mov.f64 	%fd122, %fd109;
	mov.f64 	%fd123, %fd110;
	@%p47 bra 	$L__BB1_37;
	sub.f64 	%fd85, %fd124, %fd125;
	mul.f64 	%fd86, %fd85, 0d3FD0000000000000;
	cvt.rn.f32.f64 	%f5, %fd86;
	mul.wide.s32 	%rd85, %r93, 4;
	add.s64 	%rd86, %rd3, %rd85;
	st.global.f32 	[%rd86], %f5;
	sub.f32 	%f6, %f1, %f5;
	add.s64 	%rd87, %rd4, %rd85;
	st.global.f32 	[%rd87], %f6;
	mov.b32 	%r102, 4;
	mov.f64 	%fd121, %fd108;
	mov.f64 	%fd122, %fd109;
	mov.f64 	%fd123, %fd110;
$L__BB1_37:
	add.s64 	%rd89, %rd5, %rd88;
	ld.global.nc.f32 	%f7, [%rd89];
	cvt.f64.f32 	%fd30, %f7;
	abs.f64 	%fd31, %fd30;
	@%p91 bra 	$L__BB1_40;
	setp.equ.f64 	%p49, %fd31, 0d7FF0000000000000;
	mov.f64 	%fd117, %fd121;
	@%p49 bra 	$L__BB1_41;
	mul.f64 	%fd87, %fd1, %fd30;
	fma.rn.f64 	%fd117, %fd2, %fd121, %fd87;
	bra.uni 	$L__BB1_41;
$L__BB1_40:
	setp.equ.f64 	%p51, %fd31, 0d7FF0000000000000;
	mov.b16 	%rs41, 0;
	mov.pred 	%p95, -1;
	mov.f64 	%fd117, %fd30;
	@%p51 bra 	$L__BB1_57;
$L__BB1_41:
	sub.f64 	%fd34, %fd30, %fd117;
	abs.f64 	%fd35, %fd34;
	setp.lt.s32 	%p53, %r95, %r16;
	mov.b16 	%rs41, 1;
	mov.pred 	%p95, 0;
	mov.f64 	%fd121, %fd117;
	@%p53 bra 	$L__BB1_57;
	and.b16  	%rs23, %rs42, 255;
	setp.eq.s16 	%p54, %rs23, 0;
	@%p54 bra 	$L__BB1_45;
	setp.equ.f64 	%p55, %fd35, 0d7FF0000000000000;
	mov.f64 	%fd118, %fd122;
	@%p55 bra 	$L__BB1_46;
	mul.f64 	%fd88, %fd1, %fd35;
	fma.rn.f64 	%fd118, %fd2, %fd122, %fd88;
	bra.uni 	$L__BB1_46;
$L__BB1_45:
	setp.equ.f64 	%p57, %fd35, 0d7FF0000000000000;
	mov.b16 	%rs42, 0;
	mov.f64 	%fd118, %fd35;
	mov.f64 	%fd121, %fd117;
	@%p57 bra 	$L__BB1_57;
$L__BB1_46:
	setp.ne.f64 	%p58, %fd31, 0d7FF0000000000000;
	mul.f64 	%fd38, %fd118, 0d3F8EB851EB851EB8;
	mov.b64 	%rd90, %fd38;
	and.b64  	%rd91, %rd90, 9223372036854775807;
	add.s64 	%rd92, %rd91, -4503599627370496;
	setp.lt.u64 	%p59, %rd92, 9214364837600034816;
	add.s64 	%rd93, %rd91, -1;
	setp.lt.u64 	%p60, %rd93, 4503599627370495;
	or.pred  	%p61, %p60, %p59;
	and.pred  	%p62, %p61, %p58;
	@%p62 bra 	$L__BB1_48;
	and.b16  	%rs28, %rs43, 255;
	setp.eq.s16 	%p64, %rs28, 0;
	mov.b16 	%rs43, 0;
	mov.b16 	%rs41, 1;
	mov.f64 	%fd119, %fd123;
	mov.u16 	%rs42, %rs41;
	mov.f64 	%fd121, %fd117;
	mov.f64 	%fd122, %fd118;
	@%p64 bra 	$L__BB1_57;
	bra.uni 	$L__BB1_52;
$L__BB1_48:
	div.rn.f64 	%fd39, %fd34, %fd38;
	abs.f64 	%fd40, %fd39;
	and.b16  	%rs29, %rs43, 255;
	setp.eq.s16 	%p65, %rs29, 0;
	@%p65 bra 	$L__BB1_51;
	setp.equ.f64 	%p66, %fd40, 0d7FF0000000000000;
	mov.f64 	%fd119, %fd123;
	@%p66 bra 	$L__BB1_52;
	mul.f64 	%fd89, %fd3, %fd39;
	mov.f64 	%fd90, 0d3FF0000000000000;
	sub.f64 	%fd91, %fd90, %fd3;
	fma.rn.f64 	%fd119, %fd91, %fd123, %fd89;
	bra.uni 	$L__BB1_52;
$L__BB1_51:
	setp.equ.f64 	%p68, %fd40, 0d7FF0000000000000;
	mov.b16 	%rs43, 0;
	mov.b16 	%rs41, 1;
	mov.f64 	%fd119, %fd39;
	mov.u16 	%rs42, %rs41;
	mov.f64 	%fd121, %fd117;
	mov.f64 	%fd122, %fd118;
	@%p68 bra 	$L__BB1_57;
$L__BB1_52:
	cvt.rn.f32.f64 	%f2, %fd119;
	mul.wide.s32 	%rd94, %r94, 4;
	add.s64 	%rd95, %rd2, %rd94;
	st.global.f32 	[%rd95], %f2;
	setp.eq.s32 	%p69, %r102, 4;
	mul.wide.s32 	%rd96, %r103, 8;
	add.s64 	%rd7, %rd1, %rd96;
	@%p69 bra 	$L__BB1_54;
	add.s32 	%r102, %r102, 1;
	bra.uni 	$L__BB1_55;
$L__BB1_54:
	ld.local.f64 	%fd92, [%rd7];
	add.f64 	%fd125, %fd125, %fd92;
	mov.b32 	%r102, 4;
$L__BB1_55:
	add.f64 	%fd124, %fd124, %fd119;
	st.local.f64 	[%rd7], %fd119;
	add.s32 	%r81, %r103, 1;
	and.b32  	%r103, %r81, 3;
	setp.ne.s32 	%p71, %r102, 4;
	mov.b16 	%rs41, 1;
	mov.u16 	%rs42, %rs41;
	mov.u16 	%rs43, %rs41;
	mov.f64 	%fd121, %fd117;
	mov.f64 	%fd122, %fd118;
	mov.f64 	%fd123, %fd119;
	@%p71 bra 	$L__BB1_57;
	sub.f64 	%fd93, %fd124, %fd125;
	mul.f64 	%fd94, %fd93, 0d3FD0000000000000;
	cvt.rn.f32.f64 	%f8, %fd94;
	mul.wide.s32 	%rd97, %r94, 4;
	add.s64 	%rd98, %rd3, %rd97;
	st.global.f32 	[%rd98], %f8;
	sub.f32 	%f9, %f2, %f8;
	add.s64 	%rd99, %rd4, %rd97;
	st.global.f32 	[%rd99], %f9;
	mov.b32 	%r102, 4;
	mov.f64 	%fd121, %fd117;
	mov.f64 	%fd122, %fd118;
	mov.f64 	%fd123, %fd119;
$L__BB1_57:
	add.s32 	%r95, %r95, 2;
	shl.b32 	%r83, %r50, 1;
	add.s32 	%r94, %r94, %r83;
	add.s32 	%r93, %r93, %r83;
	add.s32 	%r92, %r92, %r83;
	add.s32 	%r91, %r91, 2;
	setp.ne.s32 	%p73, %r91, 0;
	@%p73 bra 	$L__BB1_17;
	and.b16  	%rs34, %rs42, 255;
	setp.eq.s16 	%p94, %rs34, 0;
	and.b16  	%rs35, %rs43, 255;
	setp.eq.s16 	%p93, %rs35, 0;
	cvt.s64.s32 	%rd116, %r103;
	add.s32 	%r104, %r95, -1;
$L__BB1_59:
	and.b32  	%r84, %r18, 1;
	setp.eq.b32 	%p74, %r84, 1;
	not.pred 	%p75, %p74;
	@%p75 bra 	$L__BB1_80;
	ld.param.u64 	%rd115, [wto_many_series_one_param_time_major_f32_param_0];
	mul.lo.s32 	%r49, %r104, %r50;
	add.s32 	%r85, %r49, %r1;
	cvta.to.global.u64 	%rd100, %rd115;
	mul.wide.s32 	%rd101, %r85, 4;
	add.s64 	%rd102, %rd100, %rd101;
	ld.global.nc.f32 	%f10, [%rd102];
	cvt.f64.f32 	%fd56, %f10;
	abs.f64 	%fd57, %fd56;
	@%p95 bra 	$L__BB1_63;
	setp.equ.f64 	%p76, %fd57, 0d7FF0000000000000;
	@%p76 bra 	$L__BB1_64;
	mul.f64 	%fd95, %fd1, %fd56;
	fma.rn.f64 	%fd121, %fd2, %fd121, %fd95;
	bra.uni 	$L__BB1_64;
$L__BB1_63:
	setp.equ.f64 	%p77, %fd57, 0d7FF0000000000000;
	mov.f64 	%fd121, %fd56;
	@%p77 bra 	$L__BB1_80;
$L__BB1_64:
	sub.f64 	%fd60, %fd56, %fd121;
	abs.f64 	%fd61, %fd60;
	setp.lt.s32 	%p78, %r104, %r16;
	@%p78 bra 	$L__BB1_80;
	@%p94 bra 	$L__BB1_68;
	setp.equ.f64 	%p79, %fd61, 0d7FF0000000000000;
	@%p79 bra 	$L__BB1_69;
	mul.f64 	%fd96, %fd1, %fd61;
	fma.rn.f64 	%fd122, %fd2, %fd122, %fd96;
	bra.uni 	$L__BB1_69;
$L__BB1_68:
	setp.equ.f64 	%p80, %fd61, 0d7FF0000000000000;
	mov.f64 	%fd122, %fd61;
	@%p80 bra 	$L__BB1_80;
$L__BB1_69:
	setp.ne.f64 	%p81, %fd57, 0d7FF0000000000000;
	mul.f64 	%fd64, %fd122, 0d3F8EB851EB851EB8;
	mov.b64 	%rd103, %fd64;
	and.b64  	%rd104, %rd103, 9223372036854775807;
	add.s64 	%rd105, %rd104, -4503599627370496;
	setp.lt.u64 	%p82, %rd105, 9214364837600034816;
	add.s64 	%rd106, %rd104, -1;
	setp.lt.u64 	%p83, %rd106, 4503599627370495;
	or.pred  	%p84, %p83, %p82;
	and.pred  	%p85, %p84, %p81;
	@%p85 bra 	$L__BB1_71;
	@%p93 bra 	$L__BB1_80;
	bra.uni 	$L__BB1_75;
$L__BB1_71:
	div.rn.f64 	%fd65, %fd60, %fd64;
	abs.f64 	%fd66, %fd65;
	@%p93 bra 	$L__BB1_74;
	setp.equ.f64 	%p86, %fd66, 0d7FF0000000000000;
	@%p86 bra 	$L__BB1_75;
	mul.f64 	%fd97, %fd3, %fd65;
	mov.f64 	%fd98, 0d3FF0000000000000;
	sub.f64 	%fd99, %fd98, %fd3;
	fma.rn.f64 	%fd123, %fd99, %fd123, %fd97;
	bra.uni 	$L__BB1_75;
$L__BB1_74:
	setp.equ.f64 	%p87, %fd66, 0d7FF0000000000000;
	mov.f64 	%fd123, %fd65;
	@%p87 bra 	$L__BB1_80;
$L__BB1_75:
	cvt.rn.f32.f64 	%f3, %fd123;
	mul.wide.s32 	%rd107, %r49, 4;
	add.s64 	%rd108, %rd2, %rd107;
	st.global.f32 	[%rd108], %f3;
	setp.eq.s32 	%p88, %r102, 4;
	@%p88 bra 	$L__BB1_77;
	setp.eq.s32 	%p96, %r102, 3;
	bra.uni 	$L__BB1_78;
$L__BB1_77:
	shl.b64 	%rd109, %rd116, 3;
	add.s64 	%rd110, %rd1, %rd109;
	ld.local.f64 	%fd100, [%rd110];
	add.f64 	%fd125, %fd125, %fd100;
	mov.pred 	%p96, -1;
$L__BB1_78:
	add.f64 	%fd71, %fd124, %fd123;
	not.pred 	%p90, %p96;
	@%p90 bra 	$L__BB1_80;
	sub.f64 	%fd101, %fd71, %fd125;
	mul.f64 	%fd102, %fd101, 0d3FD0000000000000;
	cvt.rn.f32.f64 	%f11, %fd102;
	add.s64 	%rd112, %rd3, %rd107;
	st.global.f32 	[%rd112], %f11;
	sub.f32 	%f12, %f3, %f11;
	add.s64 	%rd113, %rd4, %rd107;
	st.global.f32 	[%rd113], %f12;
$L__BB1_80:
	ret;

}


// ===== COMPILED SASS (sm_100) =====

	.target	sm_100

	.elftype	@"ET_EXEC"


//--------------------- .note.nv.tkinfo           --------------------------
	.section	.note.nv.tkinfo,"",@"SHT_NOTE"
	.sectionflags	@"SHF_NOTE_NV_TKINFO"
	.tkinfo
        /*0018*/ 	.word	0x00000002
        /*0030*/ 	.string	""
        /*0030*/ 	.string	"ptxas"
        /*0030*/ 	.string	"Cuda compilation tools, release 13.0, V13.0.88"
        /*0030*/ 	.string	"Build cuda_13.0.r13.0/compiler.36424714_0"
        /*0030*/ 	.string	"-arch sm_100 -m 64 "



//--------------------- .note.nv.cuinfo           --------------------------
	.section	.note.nv.cuinfo,"",@"SHT_NOTE"
	.sectionflags	@"SHF_NOTE_NV_CUINFO"
        /*0018*/ 	.short	0x0002
        /*001a*/ 	.short	0x0064
        /*001c*/ 	.short	0x0082
	.zero		2


//--------------------- .nv.info                  --------------------------
	.section	.nv.info,"",@"SHT_CUDA_INFO"
	.align	4


	//----- nvinfo : EIATTR_REGCOUNT
	.align		4
        /*0000*/ 	.byte	0x04, 0x2f
        /*0002*/ 	.short	(.L_1 - .L_0)
	.align		4
.L_0:
        /*0004*/ 	.word	index@(wto_batch_f32)
        /*0008*/ 	.word	0x00000033


	//----- nvinfo : EIATTR_FRAME_SIZE
	.align		4
.L_1:
        /*000c*/ 	.byte	0x04, 0x11
        /*000e*/ 	.short	(.L_3 - .L_2)
	.align		4
.L_2:
        /*0010*/ 	.word	index@($__internal_1_$__cuda_sm20_div_rn_f64_full)
        /*0014*/ 	.word	0x00000020


	//----- nvinfo : EIATTR_FRAME_SIZE
	.align		4
.L_3:
        /*0018*/ 	.byte	0x04, 0x11
        /*001a*/ 	.short	(.L_5 - .L_4)
	.align		4
.L_4:
        /*001c*/ 	.word	index@(wto_batch_f32)
        /*0020*/ 	.word	0x00000020


	//----- nvinfo : EIATTR_REGCOUNT
	.align		4
.L_5:
        /*0024*/ 	.byte	0x04, 0x2f
        /*0026*/ 	.short	(.L_7 - .L_6)
	.align		4
.L_6:
        /*0028*/ 	.word	index@(wto_many_series_one_param_time_major_f32)
        /*002c*/ 	.word	0x00000039


	//----- nvinfo : EIATTR_FRAME_SIZE
	.align		4
.L_7:
        /*0030*/ 	.byte	0x04, 0x11
        /*0032*/ 	.short	(.L_9 - .L_8)
	.align		4
.L_8:
        /*0034*/ 	.word	index@($__internal_0_$__cuda_sm20_div_rn_f64_full)
        /*0038*/ 	.word	0x00000020


	//----- nvinfo : EIATTR_FRAME_SIZE
	.align		4
.L_9:
        /*003c*/ 	.byte	0x04, 0x11
        /*003e*/ 	.short	(.L_11 - .L_10)
	.align		4
.L_10:
        /*0040*/ 	.word	index@(wto_many_series_one_param_time_major_f32)
        /*0044*/ 	.word	0x00000020


	//----- nvinfo : EIATTR_MIN_STACK_SIZE
	.align		4
.L_11:
        /*0048*/ 	.byte	0x04, 0x12
        /*004a*/ 	.short	(.L_13 - .L_12)
	.align		4
.L_12:
        /*004c*/ 	.word	index@(wto_many_series_one_param_time_major_f32)
        /*0050*/ 	.word	0x00000020


	//----- nvinfo : EIATTR_MIN_STACK_SIZE
	.align		4
.L_13:
        /*0054*/ 	.byte	0x04, 0x12
        /*0056*/ 	.short	(.L_15 - .L_14)
	.align		4
.L_14:
        /*0058*/ 	.word	index@(wto_batch_f32)
        /*005c*/ 	.word	0x00000020
.L_15:


//--------------------- .nv.compat                --------------------------
	.section	.nv.compat,"",@"SHT_CUDA_COMPAT_INFO"
	.align	4
        /*0000*/ 	.byte	0x02, 0x09, 0x00, 0x00, 0x02, 0x02, 0x01, 0x00, 0x02, 0x05, 0x05, 0x00, 0x03, 0x07, 0x01, 0x01
        /*0010*/ 	.byte	0x02, 0x03, 0x00, 0x00, 0x02, 0x06, 0x01, 0x00, 0x04, 0x0b, 0x08, 0x00, 0x01, 0x00, 0x00, 0x00
        /*0020*/ 	.byte	0x00, 0x00, 0x00, 0x00


//--------------------- .nv.info.wto_many_series_one_param_time_major_f32 --------------------------
	.section	.nv.info.wto_many_series_one_param_time_major_f32,"",@"SHT_CUDA_INFO"
	.sectionflags	@""
	.align	4


	//----- nvinfo : EIATTR_CUDA_API_VERSION
	.align		4
        /*0000*/ 	.byte	0x04, 0x37
        /*0002*/ 	.short	(.L_17 - .L_16)
.L_16:
        /*0004*/ 	.word	0x00000082


	//----- nvinfo : EIATTR_KPARAM_INFO
	.align		4
.L_17:
        /*0008*/ 	.byte	0x04, 0x17
        /*000a*/ 	.short	(.L_19 - .L_18)
.L_18:
        /*000c*/ 	.word	0x00000000
        /*0010*/ 	.short	0x0008
        /*0012*/ 	.short	0x0030
        /*0014*/ 	.byte	0x00, 0xf5, 0x21, 0x00


	//----- nvinfo : EIATTR_KPARAM_INFO
	.align		4
.L_19:
        /*0018*/ 	.byte	0x04, 0x17
        /*001a*/ 	.short	(.L_21 - .L_20)
.L_20:
        /*001c*/ 	.word	0x00000000
        /*0020*/ 	.short	0x0007
        /*0022*/ 	.short	0x0028
        /*0024*/ 	.byte	0x00, 0xf5, 0x21, 0x00


	//----- nvinfo : EIATTR_KPARAM_INFO
	.align		4
.L_21:
        /*0028*/ 	.byte	0x04, 0x17
        /*002a*/ 	.short	(.L_23 - .L_22)
.L_22:
        /*002c*/ 	.word	0x00000000
        /*0030*/ 	.short	0x0006
        /*0032*/ 	.short	0x0020
        /*0034*/ 	.byte	0x00, 0xf5, 0x21, 0x00


	//----- nvinfo : EIATTR_KPARAM_INFO
	.align		4
.L_23:
        /*0038*/ 	.byte	0x04, 0x17
        /*003a*/ 	.short	(.L_25 - .L_24)
.L_24:
        /*003c*/ 	.word	0x00000000
        /*0040*/ 	.short	0x0005
        /*0042*/ 	.short	0x0018
        /*0044*/ 	.byte	0x00, 0xf5, 0x21, 0x00


	//----- nvinfo : EIATTR_KPARAM_INFO
	.align		4
.L_25:
        /*0048*/ 	.byte	0x04, 0x17
        /*004a*/ 	.short	(.L_27 - .L_26)
.L_26:
        /*004c*/ 	.word	0x00000000
        /*0050*/ 	.short	0x0004
        /*0052*/ 	.short	0x0014
        /*0054*/ 	.byte	0x00, 0xf0, 0x11, 0x00


	//----- nvinfo : EIATTR_KPARAM_INFO
	.align		4
.L_27:
        /*0058*/ 	.byte	0x04, 0x17
        /*005a*/ 	.short	(.L_29 - .L_28)
.L_28:
        /*005c*/ 	.word	0x00000000
        /*0060*/ 	.short	0x0003
        /*0062*/ 	.short	0x0010
        /*0064*/ 	.byte	0x00, 0xf0, 0x11, 0x00


	//----- nvinfo : EIATTR_KPARAM_INFO
	.align		4
.L_29:
        /*0068*/ 	.byte	0x04, 0x17
        /*006a*/ 	.short	(.L_31 - .L_30)
.L_30:
        /*006c*/ 	.word	0x00000000
        /*0070*/ 	.short	0x0002
        /*0072*/ 	.short	0x000c
        /*0074*/ 	.byte	0x00, 0xf0, 0x11, 0x00


	//----- nvinfo : EIATTR_KPARAM_INFO
	.align		4
.L_31:
        /*0078*/ 	.byte	0x04, 0x17
        /*007a*/ 	.short	(.L_33 - .L_32)
.L_32:
        /*007c*/ 	.word	0x00000000
        /*0080*/ 	.short	0x0001
        /*0082*/ 	.short	0x0008
        /*0084*/ 	.byte	0x00, 0xf0, 0x11, 0x00


	//----- nvinfo : EIATTR_KPARAM_INFO
	.align		4
.L_33:
        /*0088*/ 	.byte	0x04, 0x17
        /*008a*/ 	.short	(.L_35 - .L_34)
.L_34:
        /*008c*/ 	.word	0x00000000
        /*0090*/ 	.short	0x0000
        /*0092*/ 	.short	0x0000
        /*0094*/ 	.byte	0x00, 0xf5, 0x21, 0x00


	//----- nvinfo : EIATTR_SPARSE_MMA_MASK
	.align		4
.L_35:
        /*0098*/ 	.byte	0x03, 0x50
        /*009a*/ 	.short	0x0000


	//----- nvinfo : EIATTR_MAXREG_COUNT
	.align		4
        /*009c*/ 	.byte	0x03, 0x1b
        /*009e*/ 	.short	0x00ff


	//----- nvinfo : EIATTR_MERCURY_ISA_VERSION
	.align		4
        /*00a0*/ 	.byte	0x03, 0x5f
        /*00a2*/ 	.short	0x0101


	//----- nvinfo : EIATTR_VRC_CTA_INIT_COUNT
	.align		4
        /*00a4*/ 	.byte	0x02, 0x4a
	.zero		1
	.zero		1


	//----- nvinfo : EIATTR_EXIT_INSTR_OFFSETS
	.align		4
        /*00a8*/ 	.byte	0x04, 0x1c
        /*00aa*/ 	.short	(.L_37 - .L_36)


	//   ....[0]....
.L_36:
        /*00ac*/ 	.word	0x00000080


	//   ....[1]....
        /*00b0*/ 	.word	0x00000900


	//   ....[2]....
        /*00b4*/ 	.word	0x00000c70


	//   ....[3]....
        /*00b8*/ 	.word	0x00002280


	//   ....[4]....
        /*00bc*/ 	.word	0x000023a0


	//   ....[5]....
        /*00c0*/ 	.word	0x000023f0


	//   ....[6]....
        /*00c4*/ 	.word	0x00002490


	//   ....[7]....
        /*00c8*/ 	.word	0x000025b0


	//   ....[8]....
        /*00cc*/ 	.word	0x000027a0


	//   ....[9]....
        /*00d0*/ 	.word	0x00002880


	//   ....[10]....
        /*00d4*/ 	.word	0x00002910


	//----- nvinfo : EIATTR_CRS_STACK_SIZE
	.align		4
.L_37:
        /*00d8*/ 	.byte	0x04, 0x1e
        /*00da*/ 	.short	(.L_39 - .L_38)
.L_38:
        /*00dc*/ 	.word	0x00000000


	//----- nvinfo : EIATTR_CBANK_PARAM_SIZE
	.align		4
.L_39:
        /*00e0*/ 	.byte	0x03, 0x19
        /*00e2*/ 	.short	0x0038


	//----- nvinfo : EIATTR_PARAM_CBANK
	.align		4
        /*00e4*/ 	.byte	0x04, 0x0a
        /*00e6*/ 	.short	(.L_41 - .L_40)
	.align		4
.L_40:
        /*00e8*/ 	.word	index@(.nv.constant0.wto_many_series_one_param_time_major_f32)
        /*00ec*/ 	.short	0x0380
        /*00ee*/ 	.short	0x0038


	//----- nvinfo : EIATTR_SW_WAR
	.align		4
.L_41:
        /*00f0*/ 	.byte	0x04, 0x36
        /*00f2*/ 	.short	(.L_43 - .L_42)
.L_42:
        /*00f4*/ 	.word	0x00000008
.L_43:


//--------------------- .nv.info.wto_batch_f32    --------------------------
	.section	.nv.info.wto_batch_f32,"",@"SHT_CUDA_INFO"
	.sectionflags	@""
	.align	4


	//----- nvinfo : EIATTR_CUDA_API_VERSION
	.align		4
        /*0000*/ 	.byte	0x04, 0x37
        /*0002*/ 	.short	(.L_45 - .L_44)
.L_44:
        /*0004*/ 	.word	0x00000082


	//----- nvinfo : EIATTR_KPARAM_INFO
	.align		4
.L_45:
        /*0008*/ 	.byte	0x04, 0x17
        /*000a*/ 	.short	(.L_47 - .L_46)
.L_46:
        /*000c*/ 	.word	0x00000000
        /*0010*/ 	.short	0x0008
        /*0012*/ 	.short	0x0038
        /*0014*/ 	.byte	0x00, 0xf5, 0x21, 0x00


	//----- nvinfo : EIATTR_KPARAM_INFO
	.align		4
.L_47:
        /*0018*/ 	.byte	0x04, 0x17
        /*001a*/ 	.short	(.L_49 - .L_48)
.L_48:
        /*001c*/ 	.word	0x00000000
        /*0020*/ 	.short	0x0007
        /*0022*/ 	.short	0x0030
        /*0024*/ 	.byte	0x00, 0xf5, 0x21, 0x00


	//----- nvinfo : EIATTR_KPARAM_INFO
	.align		4
.L_49:
        /*0028*/ 	.byte	0x04, 0x17
        /*002a*/ 	.short	(.L_51 - .L_50)
.L_50:
        /*002c*/ 	.word	0x00000000
        /*0030*/ 	.short	0x0006
        /*0032*/ 	.short	0x0028
        /*0034*/ 	.byte	0x00, 0xf5, 0x21, 0x00


	//----- nvinfo : EIATTR_KPARAM_INFO
	.align		4
.L_51:
        /*0038*/ 	.byte	0x04, 0x17
        /*003a*/ 	.short	(.L_53 - .L_52)
.L_52:
        /*003c*/ 	.word	0x00000000
        /*0040*/ 	.short	0x0005
        /*0042*/ 	.short	0x0020
        /*0044*/ 	.byte	0x00, 0xf0, 0x11, 0x00


	//----- nvinfo : EIATTR_KPARAM_INFO
	.align		4
.L_53:
        /*0048*/ 	.byte	0x04, 0x17
        /*004a*/ 	.short	(.L_55 - .L_54)
.L_54:
        /*004c*/ 	.word	0x00000000
        /*0050*/ 	.short	0x0004
        /*0052*/ 	.short	0x001c
        /*0054*/ 	.byte	0x00, 0xf0, 0x11, 0x00


	//----- nvinfo : EIATTR_KPARAM_INFO
	.align		4
.L_55:
        /*0058*/ 	.byte	0x04, 0x17
        /*005a*/ 	.short	(.L_57 - .L_56)
.L_56:
        /*005c*/ 	.word	0x00000000
        /*0060*/ 	.short	0x0003
        /*0062*/ 	.short	0x0018
        /*0064*/ 	.byte	0x00, 0xf0, 0x11, 0x00


	//----- nvinfo : EIATTR_KPARAM_INFO
	.align		4
.L_57:
        /*0068*/ 	.byte	0x04, 0x17
        /*006a*/ 	.short	(.L_59 - .L_58)
.L_58:
        /*006c*/ 	.word	0x00000000
        /*0070*/ 	.short	0x0002
        /*0072*/ 	.short	0x0010
        /*0074*/ 	.byte	0x00, 0xf5, 0x21, 0x00


	//----- nvinfo : EIATTR_KPARAM_INFO
	.align		4
.L_59:
        /*0078*/ 	.byte	0x04, 0x17
        /*007a*/ 	.short	(.L_61 - .L_60)
.L_60:
        /*007c*/ 	.word	0x00000000
        /*0080*/ 	.short	0x0001
        /*0082*/ 	.short	0x0008
        /*0084*/ 	.byte	0x00, 0xf5, 0x21, 0x00


	//----- nvinfo : EIATTR_KPARAM_INFO
	.align		4
.L_61:
        /*0088*/ 	.byte	0x04, 0x17
        /*008a*/ 	.short	(.L_63 - .L_62)
.L_62:
        /*008c*/ 	.word	0x00000000
        /*0090*/ 	.short	0x0000
        /*0092*/ 	.short	0x0000
        /*0094*/ 	.byte	0x00, 0xf5, 0x21, 0x00


	//----- nvinfo : EIATTR_SPARSE_MMA_MASK
	.align		4
.L_63:
        /*0098*/ 	.byte	0x03, 0x50
        /*009a*/ 	.short	0x0000


	//----- nvinfo : EIATTR_MAXREG_COUNT
	.align		4
        /*009c*/ 	.byte	0x03, 0x1b
        /*009e*/ 	.short	0x00ff


	//----- nvinfo : EIATTR_MERCURY_ISA_VERSION
	.align		4
        /*00a0*/ 	.byte	0x03, 0x5f
        /*00a2*/ 	.short	0x0101


	//----- nvinfo : EIATTR_VRC_CTA_INIT_COUNT
	.align		4
        /*00a4*/ 	.byte	0x02, 0x4a
	.zero		1
	.zero		1


	//----- nvinfo : EIATTR_EXIT_INSTR_OFFSETS
	.align		4
        /*00a8*/ 	.byte	0x04, 0x1c
        /*00aa*/ 	.short	(.L_65 - .L_64)


	//   ....[0]....
.L_64:
        /*00ac*/ 	.word	0x00000080


	//   ....[1]....
        /*00b0*/ 	.word	0x00000fc0


	//   ....[2]....
        /*00b4*/ 	.word	0x000012e0


	//   ....[3]....
        /*00b8*/ 	.word	0x00003340


	//   ....[4]....
        /*00bc*/ 	.word	0x000034f0


	//----- nvinfo : EIATTR_CRS_STACK_SIZE
	.align		4
.L_65:
        /*00c0*/ 	.byte	0x04, 0x1e
        /*00c2*/ 	.short	(.L_67 - .L_66)
.L_66:
        /*00c4*/ 	.word	0x00000000


	//----- nvinfo : EIATTR_CBANK_PARAM_SIZE
	.align		4
.L_67:
        /*00c8*/ 	.byte	0x03, 0x19
        /*00ca*/ 	.short	0x0040


	//----- nvinfo : EIATTR_PARAM_CBANK
	.align		4
        /*00cc*/ 	.byte	0x04, 0x0a
        /*00ce*/ 	.short	(.L_69 - .L_68)
	.align		4
.L_68:
        /*00d0*/ 	.word	index@(.nv.constant0.wto_batch_f32)
        /*00d4*/ 	.short	0x0380
        /*00d6*/ 	.short	0x0040


	//----- nvinfo : EIATTR_SW_WAR
	.align		4
.L_69:
        /*00d8*/ 	.byte	0x04, 0x36
        /*00da*/ 	.short	(.L_71 - .L_70)
.L_70:
        /*00dc*/ 	.word	0x00000008
.L_71:


//--------------------- .nv.callgraph             --------------------------
	.section	.nv.callgraph,"",@"SHT_CUDA_CALLGRAPH"
	.align	4
	.sectionentsize	8
	.align		4
        /*0000*/ 	.word	0x00000000
	.align		4
        /*0004*/ 	.word	0xffffffff
	.align		4
        /*0008*/ 	.word	0x00000000
	.align		4
        /*000c*/ 	.word	0xfffffffe
	.align		4
        /*0010*/ 	.word	0x00000000
	.align		4
        /*0014*/ 	.word	0xfffffffd
	.align		4
        /*0018*/ 	.word	0x00000000
	.align		4
        /*001c*/ 	.word	0xfffffffc


//--------------------- .text.wto_many_series_one_param_time_major_f32 --------------------------
	.section	.text.wto_many_series_one_param_time_major_f32,"ax",@progbits
	.align	128
        .global         wto_many_series_one_param_time_major_f32
        .type           wto_many_series_one_param_time_major_f32,@function
        .size           wto_many_series_one_param_time_major_f32,(.L_x_164 - wto_many_series_one_param_time_major_f32)
        .other          wto_many_series_one_param_time_major_f32,@"STO_CUDA_ENTRY STV_DEFAULT"
wto_many_series_one_param_time_major_f32:
.text.wto_many_series_one_param_time_major_f32:
[----:B------:R-:W0:Y:S01]  /*0000*/  LDC R1, c[0x0][0x37c] ;  /* 0x0000df00ff017b82 */ /* 0x000e220000000800 */
[----:B------:R-:W1:Y:S07]  /*0010*/  S2R R5, SR_TID.X ;  /* 0x0000000000057919 */ /* 0x000e6e0000002100 */
[----:B------:R-:W1:Y:S01]  /*0020*/  S2UR UR4, SR_CTAID.X ;  /* 0x00000000000479c3 */ /* 0x000e620000002500 */
[----:B0-----:R-:W-:-:S07]  /*0030*/  VIADD R1, R1, 0xffffffe0 ;  /* 0xffffffe001017836 */ /* 0x001fce0000000000 */
[----:B------:R-:W1:Y:S08]  /*0040*/  LDC R0, c[0x0][0x360] ;  /* 0x0000d800ff007b82 */ /* 0x000e700000000800 */
[----:B------:R-:W0:Y:S01]  /*0050*/  LDC R3, c[0x0][0x388] ;  /* 0x0000e200ff037b82 */ /* 0x000e220000000800 */
[----:B-1----:R-:W-:-:S05]  /*0060*/  IMAD R0, R0, UR4, R5 ;  /* 0x0000000400007c24 */ /* 0x002fca000f8e0205 */
[----:B0-----:R-:W-:-:S13]  /*0070*/  ISETP.GE.AND P0, PT, R0, R3, PT ;  /* 0x000000030000720c */ /* 0x001fda0003f06270 */
[----:B------:R-:W-:Y:S05]  /*0080*/  @P0 EXIT ;  /* 0x000000000000094d */ /* 0x000fea0003800000 */
[----:B------:R-:W0:Y:S01]  /*0090*/  LDCU UR5, c[0x0][0x38c] ;  /* 0x00007180ff0577ac */ /* 0x000e220008000800 */
[----:B------:R-:W1:Y:S01]  /*00a0*/  LDC.64 R18, c[0x0][0x3a0] ;  /* 0x0000e800ff127b82 */ /* 0x000e620000000a00 */
[----:B------:R-:W2:Y:S07]  /*00b0*/  LDCU.64 UR8, c[0x0][0x358] ;  /* 0x00006b00ff0877ac */ /* 0x000eae0008000a00 */
[----:B------:R-:W3:Y:S08]  /*00c0*/  LDC.64 R16, c[0x0][0x3a8] ;  /* 0x0000ea00ff107b82 */ /* 0x000ef00000000a00 */
[----:B------:R-:W4:Y:S01]  /*00d0*/  LDC.64 R14, c[0x0][0x3b0] ;  /* 0x0000ec00ff0e7b82 */ /* 0x000f220000000a00 */
[----:B0-----:R-:W-:Y:S01]  /*00e0*/  UISETP.GE.AND UP0, UPT, UR5, 0x1, UPT ;  /* 0x000000010500788c */ /* 0x001fe2000bf06270 */
[----:B-1----:R-:W-:-:S04]  /*00f0*/  IMAD.WIDE R18, R0, 0x4, R18 ;  /* 0x0000000400127825 */ /* 0x002fc800078e0212 */
[----:B---3--:R-:W-:-:S04]  /*0100*/  IMAD.WIDE R16, R0, 0x4, R16 ;  /* 0x0000000400107825 */ /* 0x008fc800078e0210 */
[----:B----4-:R-:W-:Y:S01]  /*0110*/  IMAD.WIDE R14, R0, 0x4, R14 ;  /* 0x00000004000e7825 */ /* 0x010fe200078e020e */
[----:B--2---:R-:W-:Y:S06]  /*0120*/  BRA.U !UP0, `(.L_x_0) ;  /* 0x0000000508e87547 */ /* 0x004fec000b800000 */
[----:B------:R-:W-:Y:S02]  /*0130*/  UISETP.GE.U32.AND UP1, UPT, UR5, 0x8, UPT ;  /* 0x000000080500788c */ /* 0x000fe4000bf26070 */
[----:B------:R-:W-:Y:S01]  /*0140*/  ULOP3.LUT UR6, UR5, 0x7, URZ, 0xc0, !UPT ;  /* 0x0000000705067892 */ /* 0x000fe2000f8ec0ff */
[----:B------:R-:W-:-:S03]  /*0150*/  UMOV UR4, URZ ;  /* 0x000000ff00047c82 */ /* 0x000fc60008000000 */
[----:B------:R-:W-:-:S03]  /*0160*/  UISETP.NE.AND UP0, UPT, UR6, URZ, UPT ;  /* 0x000000ff0600728c */ /* 0x000fc6000bf05270 */
[----:B------:R-:W-:Y:S08]  /*0170*/  BRA.U !UP1, `(.L_x_1) ;  /* 0x0000000109e07547 */ /* 0x000ff0000b800000 */
[----:B------:R-:W-:Y:S01]  /*0180*/  ULOP3.LUT UR4, UR5, 0x7ffffff8, URZ, 0xc0, !UPT ;  /* 0x7ffffff805047892 */ /* 0x000fe2000f8ec0ff */
[----:B------:R-:W-:-:S03]  /*0190*/  IMAD.MOV.U32 R31, RZ, RZ, RZ ;  /* 0x000000ffff1f7224 */ /* 0x000fc600078e00ff */
[----:B------:R-:W-:-:S12]  /*01a0*/  UIADD3 UR7, UPT, UPT, -UR4, URZ, URZ ;  /* 0x000000ff04077290 */ /* 0x000fd8000fffe1ff */
.L_x_2:
[----:B--2---:R-:W-:Y:S01]  /*01b0*/  IMAD.WIDE R4, R31, 0x4, R18 ;  /* 0x000000041f047825 */ /* 0x004fe200078e0212 */
[----:B------:R-:W-:-:S03]  /*01c0*/  UIADD3 UR7, UPT, UPT, UR7, 0x8, URZ ;  /* 0x0000000807077890 */ /* 0x000fc6000fffe0ff */
[----:B------:R-:W-:Y:S01]  /*01d0*/  IMAD.WIDE R6, R31, 0x4, R16 ;  /* 0x000000041f067825 */ /* 0x000fe200078e0210 */
[----:B------:R-:W-:-:S03]  /*01e0*/  UISETP.NE.AND UP1, UPT, UR7, URZ, UPT ;  /* 0x000000ff0700728c */ /* 0x000fc6000bf25270 */
[----:B------:R-:W-:Y:S01]  /*01f0*/  IMAD.WIDE R8, R31, 0x4, R14 ;  /* 0x000000041f087825 */ /* 0x000fe200078e020e */
[----:B------:R-:W-:-:S03]  /*0200*/  LEA R31, R3, R31, 0x3 ;  /* 0x0000001f031f7211 */ /* 0x000fc600078e18ff */
[----:B------:R-:W-:-:S04]  /*0210*/  IMAD.WIDE R10, R3, 0x4, R4 ;  /* 0x00000004030a7825 */ /* 0x000fc800078e0204 */
[----:B------:R-:W-:-:S04]  /*0220*/  IMAD.WIDE R12, R3, 0x4, R6 ;  /* 0x00000004030c7825 */ /* 0x000fc800078e0206 */
[----:B------:R-:W-:-:S04]  /*0230*/  IMAD.WIDE R20, R3, 0x4, R8 ;  /* 0x0000000403147825 */ /* 0x000fc800078e0208 */
[----:B------:R-:W-:Y:S02]  /*0240*/  IMAD.MOV.U32 R33, RZ, RZ, 0x7fc00000 ;  /* 0x7fc00000ff217424 */ /* 0x000fe400078e00ff */
[----:B------:R-:W-:-:S03]  /*0250*/  IMAD.WIDE R22, R3, 0x4, R10 ;  /* 0x0000000403167825 */ /* 0x000fc600078e020a */
[----:B------:R0:W-:Y:S01]  /*0260*/  STG.E desc[UR8][R4.64], R33 ;  /* 0x0000002104007986 */ /* 0x0001e2000c101908 */
[----:B------:R-:W-:-:S03]  /*0270*/  IMAD.WIDE R24, R3, 0x4, R12 ;  /* 0x0000000403187825 */ /* 0x000fc600078e020c */
[----:B------:R1:W-:Y:S01]  /*0280*/  STG.E desc[UR8][R6.64], R33 ;  /* 0x0000002106007986 */ /* 0x0003e2000c101908 */
[----:B------:R-:W-:-:S03]  /*0290*/  IMAD.WIDE R26, R3, 0x4, R20 ;  /* 0x00000004031a7825 */ /* 0x000fc600078e0214 */
[----:B------:R2:W-:Y:S01]  /*02a0*/  STG.E desc[UR8][R8.64], R33 ;  /* 0x0000002108007986 */ /* 0x0005e2000c101908 */
[----:B------:R-:W-:-:S03]  /*02b0*/  IMAD.WIDE R28, R3, 0x4, R24 ;  /* 0x00000004031c7825 */ /* 0x000fc600078e0218 */
[----:B------:R3:W-:Y:S01]  /*02c0*/  STG.E desc[UR8][R10.64], R33 ;  /* 0x000000210a007986 */ /* 0x0007e2000c101908 */
[----:B0-----:R-:W-:-:S03]  /*02d0*/  IMAD.WIDE R4, R3, 0x4, R22 ;  /* 0x0000000403047825 */ /* 0x001fc600078e0216 */
[----:B------:R0:W-:Y:S01]  /*02e0*/  STG.E desc[UR8][R12.64], R33 ;  /* 0x000000210c007986 */ /* 0x0001e2000c101908 */
[----:B-1----:R-:W-:-:S03]  /*02f0*/  IMAD.WIDE R6, R3, 0x4, R26 ;  /* 0x0000000403067825 */ /* 0x002fc600078e021a */
[----:B------:R1:W-:Y:S01]  /*0300*/  STG.E desc[UR8][R20.64], R33 ;  /* 0x0000002114007986 */ /* 0x0003e2000c101908 */
[----:B--2---:R-:W-:-:S03]  /*0310*/  IMAD.WIDE R8, R3, 0x4, R4 ;  /* 0x0000000403087825 */ /* 0x004fc600078e0204 */
[----:B------:R2:W-:Y:S01]  /*0320*/  STG.E desc[UR8][R22.64], R33 ;  /* 0x0000002116007986 */ /* 0x0005e2000c101908 */
[----:B---3--:R-:W-:-:S03]  /*0330*/  IMAD.WIDE R10, R3, 0x4, R28 ;  /* 0x00000004030a7825 */ /* 0x008fc600078e021c */
        /* <DEDUP_REMOVED lines=20> */
[----:B------:R2:W-:Y:S04]  /*0480*/  STG.E desc[UR8][R24.64], R33 ;  /* 0x0000002118007986 */ /* 0x0005e8000c101908 */
[----:B------:R2:W-:Y:S04]  /*0490*/  STG.E desc[UR8][R4.64], R33 ;  /* 0x0000002104007986 */ /* 0x0005e8000c101908 */
[----:B------:R2:W-:Y:S04]  /*04a0*/  STG.E desc[UR8][R26.64], R33 ;  /* 0x000000211a007986 */ /* 0x0005e8000c101908 */
[----:B------:R2:W-:Y:S04]  /*04b0*/  STG.E desc[UR8][R28.64], R33 ;  /* 0x000000211c007986 */ /* 0x0005e8000c101908 */
[----:B------:R2:W-:Y:S04]  /*04c0*/  STG.E desc[UR8][R6.64], R33 ;  /* 0x0000002106007986 */ /* 0x0005e8000c101908 */
[----:B------:R2:W-:Y:S04]  /*04d0*/  STG.E desc[UR8][R8.64], R33 ;  /* 0x0000002108007986 */ /* 0x0005e8000c101908 */
[----:B------:R2:W-:Y:S01]  /*04e0*/  STG.E desc[UR8][R10.64], R33 ;  /* 0x000000210a007986 */ /* 0x0005e2000c101908 */
[----:B------:R-:W-:Y:S05]  /*04f0*/  BRA.U UP1, `(.L_x_2) ;  /* 0xfffffffd012c7547 */ /* 0x000fea000b83ffff */
.L_x_1:
[----:B------:R-:W-:Y:S05]  /*0500*/  BRA.U !UP0, `(.L_x_0) ;  /* 0x0000000108f07547 */ /* 0x000fea000b800000 */
[----:B------:R-:W-:Y:S02]  /*0510*/  UISETP.GE.U32.AND UP0, UPT, UR6, 0x4, UPT ;  /* 0x000000040600788c */ /* 0x000fe4000bf06070 */
[----:B------:R-:W-:-:S04]  /*0520*/  ULOP3.LUT UR7, UR5, 0x3, URZ, 0xc0, !UPT ;  /* 0x0000000305077892 */ /* 0x000fc8000f8ec0ff */
[----:B------:R-:W-:-:S03]  /*0530*/  UISETP.NE.AND UP1, UPT, UR7, URZ, UPT ;  /* 0x000000ff0700728c */ /* 0x000fc6000bf25270 */
[----:B------:R-:W-:Y:S08]  /*0540*/  BRA.U !UP0, `(.L_x_3) ;  /* 0x00000001086c7547 */ /* 0x000ff0000b800000 */
[----:B--2---:R-:W-:Y:S01]  /*0550*/  IMAD R9, R3, UR4, RZ ;  /* 0x0000000403097c24 */ /* 0x004fe2000f8e02ff */
[----:B------:R-:W-:Y:S01]  /*0560*/  UIADD3 UR4, UPT, UPT, UR4, 0x4, URZ ;  /* 0x0000000404047890 */ /* 0x000fe2000fffe0ff */
[----:B------:R-:W-:Y:S02]  /*0570*/  IMAD.MOV.U32 R31, RZ, RZ, 0x7fc00000 ;  /* 0x7fc00000ff1f7424 */ /* 0x000fe400078e00ff */
[----:B------:R-:W-:-:S04]  /*0580*/  IMAD.WIDE R4, R9, 0x4, R18 ;  /* 0x0000000409047825 */ /* 0x000fc800078e0212 */
[C---:B------:R-:W-:Y:S01]  /*0590*/  IMAD.WIDE R6, R9.reuse, 0x4, R16 ;  /* 0x0000000409067825 */ /* 0x040fe200078e0210 */
[----:B------:R0:W-:Y:S03]  /*05a0*/  STG.E desc[UR8][R4.64], R31 ;  /* 0x0000001f04007986 */ /* 0x0001e6000c101908 */
[----:B------:R-:W-:Y:S01]  /*05b0*/  IMAD.WIDE R8, R9, 0x4, R14 ;  /* 0x0000000409087825 */ /* 0x000fe200078e020e */
[----:B------:R1:W-:Y:S03]  /*05c0*/  STG.E desc[UR8][R6.64], R31 ;  /* 0x0000001f06007986 */ /* 0x0003e6000c101908 */
[C---:B------:R-:W-:Y:S01]  /*05d0*/  IMAD.WIDE R10, R3.reuse, 0x4, R4 ;  /* 0x00000004030a7825 */ /* 0x040fe200078e0204 */
        /* <DEDUP_REMOVED lines=11> */
[C---:B0-----:R-:W-:Y:S01]  /*0690*/  IMAD.WIDE R4, R3.reuse, 0x4, R22 ;  /* 0x0000000403047825 */ /* 0x041fe200078e0216 */
[----:B------:R3:W-:Y:S03]  /*06a0*/  STG.E desc[UR8][R26.64], R31 ;  /* 0x0000001f1a007986 */ /* 0x0007e6000c101908 */
[C---:B------:R-:W-:Y:S01]  /*06b0*/  IMAD.WIDE R28, R3.reuse, 0x4, R24 ;  /* 0x00000004031c7825 */ /* 0x040fe200078e0218 */
[----:B------:R3:W-:Y:S03]  /*06c0*/  STG.E desc[UR8][R4.64], R31 ;  /* 0x0000001f04007986 */ /* 0x0007e6000c101908 */
[----:B-1----:R-:W-:Y:S01]  /*06d0*/  IMAD.WIDE R6, R3, 0x4, R26 ;  /* 0x0000000403067825 */ /* 0x002fe200078e021a */
[----:B------:R3:W-:Y:S04]  /*06e0*/  STG.E desc[UR8][R28.64], R31 ;  /* 0x0000001f1c007986 */ /* 0x0007e8000c101908 */
[----:B------:R3:W-:Y:S02]  /*06f0*/  STG.E desc[UR8][R6.64], R31 ;  /* 0x0000001f06007986 */ /* 0x0007e4000c101908 */
.L_x_3:
[----:B------:R-:W-:Y:S05]  /*0700*/  BRA.U !UP1, `(.L_x_0) ;  /* 0x0000000109707547 */ /* 0x000fea000b800000 */
[----:B------:R-:W-:Y:S02]  /*0710*/  UISETP.NE.AND UP0, UPT, UR7, 0x1, UPT ;  /* 0x000000010700788c */ /* 0x000fe4000bf05270 */
[----:B------:R-:W-:-:S04]  /*0720*/  ULOP3.LUT UR5, UR5, 0x1, URZ, 0xc0, !UPT ;  /* 0x0000000105057892 */ /* 0x000fc8000f8ec0ff */
[----:B------:R-:W-:-:S03]  /*0730*/  UISETP.NE.U32.AND UP1, UPT, UR5, 0x1, UPT ;  /* 0x000000010500788c */ /* 0x000fc6000bf25070 */
[----:B------:R-:W-:Y:S08]  /*0740*/  BRA.U !UP0, `(.L_x_4) ;  /* 0x00000001083c7547 */ /* 0x000ff0000b800000 */
[----:B--23--:R-:W-:Y:S01]  /*0750*/  IMAD R9, R3, UR4, RZ ;  /* 0x0000000403097c24 */ /* 0x00cfe2000f8e02ff */
        /* <DEDUP_REMOVED lines=11> */
[----:B------:R-:W-:Y:S01]  /*0810*/  IMAD.WIDE R20, R3, 0x4, R8 ;  /* 0x0000000403147825 */ /* 0x000fe200078e0208 */
[----:B------:R0:W-:Y:S04]  /*0820*/  STG.E desc[UR8][R12.64], R23 ;  /* 0x000000170c007986 */ /* 0x0001e8000c101908 */
[----:B------:R0:W-:Y:S02]  /*0830*/  STG.E desc[UR8][R20.64], R23 ;  /* 0x0000001714007986 */ /* 0x0001e4000c101908 */
.L_x_4:
[----:B------:R-:W-:Y:S05]  /*0840*/  BRA.U UP1, `(.L_x_0) ;  /* 0x0000000101207547 */ /* 0x000fea000b800000 */
[----:B0-23--:R-:W-:Y:S02]  /*0850*/  IMAD R7, R3, UR4, RZ ;  /* 0x0000000403077c24 */ /* 0x00dfe4000f8e02ff */
[----:B------:R-:W-:Y:S02]  /*0860*/  IMAD.MOV.U32 R9, RZ, RZ, 0x7fc00000 ;  /* 0x7fc00000ff097424 */ /* 0x000fe400078e00ff */
[----:B------:R-:W-:-:S04]  /*0870*/  IMAD.WIDE R2, R7, 0x4, R18 ;  /* 0x0000000407027825 */ /* 0x000fc800078e0212 */
[C---:B------:R-:W-:Y:S01]  /*0880*/  IMAD.WIDE R4, R7.reuse, 0x4, R16 ;  /* 0x0000000407047825 */ /* 0x040fe200078e0210 */
[----:B------:R1:W-:Y:S03]  /*0890*/  STG.E desc[UR8][R2.64], R9 ;  /* 0x0000000902007986 */ /* 0x0003e6000c101908 */
[----:B------:R-:W-:Y:S01]  /*08a0*/  IMAD.WIDE R6, R7, 0x4, R14 ;  /* 0x0000000407067825 */ /* 0x000fe200078e020e */
[----:B------:R1:W-:Y:S04]  /*08b0*/  STG.E desc[UR8][R4.64], R9 ;  /* 0x0000000904007986 */ /* 0x0003e8000c101908 */
[----:B------:R1:W-:Y:S02]  /*08c0*/  STG.E desc[UR8][R6.64], R9 ;  /* 0x0000000906007986 */ /* 0x0003e4000c101908 */
.L_x_0:
[----:B--23--:R-:W1:Y:S02]  /*08d0*/  LDC.64 R24, c[0x0][0x390] ;  /* 0x0000e400ff187b82 */ /* 0x00ce640000000a00 */
[----:B-1----:R-:W-:-:S04]  /*08e0*/  VIMNMX R2, PT, PT, R24, R25, PT ;  /* 0x0000001918027248 */ /* 0x002fc80003fe0100 */
[----:B------:R-:W-:-:S13]  /*08f0*/  ISETP.GE.AND P0, PT, R2, 0x1, PT ;  /* 0x000000010200780c */ /* 0x000fda0003f06270 */
[----:B------:R-:W-:Y:S05]  /*0900*/  @!P0 EXIT ;  /* 0x000000000000894d */ /* 0x000fea0003800000 */
[----:B------:R-:W-:Y:S01]  /*0910*/  IADD3 R24, PT, PT, R24, 0x1, RZ ;  /* 0x0000000118187810 */ /* 0x000fe20007ffe0ff */
[----:B------:R-:W1:Y:S05]  /*0920*/  LDC.64 R2, c[0x0][0x398] ;  /* 0x0000e600ff027b82 */ /* 0x000e6a0000000a00 */
[----:B------:R-:W2:Y:S01]  /*0930*/  I2F.F64.U32 R24, R24 ;  /* 0x0000001800187312 */ /* 0x000ea20000201800 */
[----:B0-----:R-:W-:-:S07]  /*0940*/  IMAD.MOV.U32 R4, RZ, RZ, 0x1 ;  /* 0x00000001ff047424 */ /* 0x001fce00078e00ff */
[----:B--2---:R-:W0:Y:S01]  /*0950*/  MUFU.RCP64H R5, R25 ;  /* 0x0000001900057308 */ /* 0x004e220000001800 */
[----:B-1----:R-:W-:-:S05]  /*0960*/  IMAD.WIDE R2, R0, 0x4, R2 ;  /* 0x0000000400027825 */ /* 0x002fca00078e0202 */
[----:B------:R1:W5:Y:S01]  /*0970*/  LDG.E.CONSTANT R41, desc[UR8][R2.64] ;  /* 0x0000000802297981 */ /* 0x000362000c1e9900 */
[----:B0-----:R-:W-:-:S08]  /*0980*/  DFMA R6, -R24, R4, 1 ;  /* 0x3ff000001806742b */ /* 0x001fd00000000104 */
[----:B------:R-:W-:-:S08]  /*0990*/  DFMA R6, R6, R6, R6 ;  /* 0x000000060606722b */ /* 0x000fd00000000006 */
[----:B------:R-:W-:-:S08]  /*09a0*/  DFMA R6, R4, R6, R4 ;  /* 0x000000060406722b */ /* 0x000fd00000000004 */
[----:B------:R-:W-:-:S08]  /*09b0*/  DFMA R4, -R24, R6, 1 ;  /* 0x3ff000001804742b */ /* 0x000fd00000000106 */
[----:B------:R-:W-:-:S08]  /*09c0*/  DFMA R4, R6, R4, R6 ;  /* 0x000000040604722b */ /* 0x000fd00000000006 */
[----:B------:R-:W-:-:S08]  /*09d0*/  DMUL R6, R4, 2 ;  /* 0x4000000004067828 */ /* 0x000fd00000000000 */
[----:B-1----:R-:W-:-:S08]  /*09e0*/  DFMA R2, -R24, R6, 2 ;  /* 0x400000001802742b */ /* 0x002fd00000000106 */
[----:B------:R-:W-:-:S10]  /*09f0*/  DFMA R4, R4, R2, R6 ;  /* 0x000000020404722b */ /* 0x000fd40000000006 */
[----:B------:R-:W-:-:S05]  /*0a00*/  FFMA R2, RZ, R25, R5 ;  /* 0x00000019ff027223 */ /* 0x000fca0000000005 */
[----:B------:R-:W-:-:S13]  /*0a10*/  FSETP.GT.AND P0, PT, |R2|, 1.469367938527859385e-39, PT ;  /* 0x001000000200780b */ /* 0x000fda0003f04200 */
[----:B------:R-:W-:Y:S05]  /*0a20*/  @P0 BRA `(.L_x_5) ;  /* 0x00000000001c0947 */ /* 0x000fea0003800000 */
[----:B------:R-:W-:Y:S01]  /*0a30*/  IMAD.MOV.U32 R27, RZ, RZ, R25 ;  /* 0x000000ffff1b7224 */ /* 0x000fe200078e0019 */
[----:B------:R-:W-:Y:S01]  /*0a40*/  MOV R21, 0x40000000 ;  /* 0x4000000000157802 */ /* 0x000fe20000000f00 */
[----:B------:R-:W-:Y:S01]  /*0a50*/  IMAD.MOV.U32 R20, RZ, RZ, RZ ;  /* 0x000000ffff147224 */ /* 0x000fe200078e00ff */
[----:B------:R-:W-:-:S07]  /*0a60*/  MOV R40, 0xa80 ;  /* 0x00000a8000287802 */ /* 0x000fce0000000f00 */
[----:B-----5:R-:W-:Y:S05]  /*0a70*/  CALL.REL.NOINC `($__internal_0_$__cuda_sm20_div_rn_f64_full) ;  /* 0x0000001c00a87944 */ /* 0x020fea0003c00000 */
[----:B------:R-:W-:Y:S02]  /*0a80*/  IMAD.MOV.U32 R4, RZ, RZ, R22 ;  /* 0x000000ffff047224 */ /* 0x000fe400078e0016 */
[----:B------:R-:W-:-:S07]  /*0a90*/  IMAD.MOV.U32 R5, RZ, RZ, R23 ;  /* 0x000000ffff057224 */ /* 0x000fce00078e0017 */
.L_x_5:
[----:B------:R-:W0:Y:S01]  /*0aa0*/  LDCU UR4, c[0x0][0x394] ;  /* 0x00007280ff0477ac */ /* 0x000e220008000800 */
[----:B------:R-:W-:Y:S01]  /*0ab0*/  IMAD.MOV.U32 R2, RZ, RZ, 0x1 ;  /* 0x00000001ff027424 */ /* 0x000fe200078e00ff */
[----:B------:R-:W-:Y:S01]  /*0ac0*/  DADD R12, -R4, 1 ;  /* 0x3ff00000040c7429 */ /* 0x000fe20000000100 */
[----:B0-----:R-:W-:-:S09]  /*0ad0*/  UIADD3 UR4, UPT, UPT, UR4, 0x1, URZ ;  /* 0x0000000104047890 */ /* 0x001fd2000fffe0ff */
[----:B------:R-:W0:Y:S08]  /*0ae0*/  I2F.F64.U32 R24, UR4 ;  /* 0x0000000400187d12 */ /* 0x000e300008201800 */
[----:B0-----:R-:W0:Y:S02]  /*0af0*/  MUFU.RCP64H R3, R25 ;  /* 0x0000001900037308 */ /* 0x001e240000001800 */
[----:B0-----:R-:W-:-:S08]  /*0b00*/  DFMA R6, -R24, R2, 1 ;  /* 0x3ff000001806742b */ /* 0x001fd00000000102 */
[----:B------:R-:W-:-:S08]  /*0b10*/  DFMA R6, R6, R6, R6 ;  /* 0x000000060606722b */ /* 0x000fd00000000006 */
[----:B------:R-:W-:-:S08]  /*0b20*/  DFMA R6, R2, R6, R2 ;  /* 0x000000060206722b */ /* 0x000fd00000000002 */
[----:B------:R-:W-:-:S08]  /*0b30*/  DFMA R2, -R24, R6, 1 ;  /* 0x3ff000001802742b */ /* 0x000fd00000000106 */
[----:B------:R-:W-:-:S08]  /*0b40*/  DFMA R2, R6, R2, R6 ;  /* 0x000000020602722b */ /* 0x000fd00000000006 */
[----:B------:R-:W-:-:S08]  /*0b50*/  DMUL R6, R2, 2 ;  /* 0x4000000002067828 */ /* 0x000fd00000000000 */
[----:B------:R-:W-:-:S08]  /*0b60*/  DFMA R8, -R24, R6, 2 ;  /* 0x400000001808742b */ /* 0x000fd00000000106 */
[----:B------:R-:W-:-:S10]  /*0b70*/  DFMA R2, R2, R8, R6 ;  /* 0x000000080202722b */ /* 0x000fd40000000006 */
[----:B------:R-:W-:-:S05]  /*0b80*/  FFMA R6, RZ, R25, R3 ;  /* 0x00000019ff067223 */ /* 0x000fca0000000003 */
[----:B------:R-:W-:-:S13]  /*0b90*/  FSETP.GT.AND P0, PT, |R6|, 1.469367938527859385e-39, PT ;  /* 0x001000000600780b */ /* 0x000fda0003f04200 */
[----:B------:R-:W-:Y:S05]  /*0ba0*/  @P0 BRA `(.L_x_6) ;  /* 0x00000000001c0947 */ /* 0x000fea0003800000 */
[----:B------:R-:W-:Y:S01]  /*0bb0*/  MOV R27, R25 ;  /* 0x00000019001b7202 */ /* 0x000fe20000000f00 */
[----:B------:R-:W-:Y:S01]  /*0bc0*/  IMAD.MOV.U32 R20, RZ, RZ, RZ ;  /* 0x000000ffff147224 */ /* 0x000fe200078e00ff */
[----:B------:R-:W-:Y:S01]  /*0bd0*/  MOV R40, 0xc00 ;  /* 0x00000c0000287802 */ /* 0x000fe20000000f00 */
[----:B------:R-:W-:-:S07]  /*0be0*/  IMAD.MOV.U32 R21, RZ, RZ, 0x40000000 ;  /* 0x40000000ff157424 */ /* 0x000fce00078e00ff */
[----:B-----5:R-:W-:Y:S05]  /*0bf0*/  CALL.REL.NOINC `($__internal_0_$__cuda_sm20_div_rn_f64_full) ;  /* 0x0000001c00487944 */ /* 0x020fea0003c00000 */
[----:B------:R-:W-:Y:S01]  /*0c00*/  IMAD.MOV.U32 R2, RZ, RZ, R22 ;  /* 0x000000ffff027224 */ /* 0x000fe200078e0016 */
[----:B------:R-:W-:-:S07]  /*0c10*/  MOV R3, R23 ;  /* 0x0000001700037202 */ /* 0x000fce0000000f00 */
.L_x_6:
[----:B------:R-:W0:Y:S01]  /*0c20*/  LDCU UR4, c[0x0][0x38c] ;  /* 0x00007180ff0477ac */ /* 0x000e220008000800 */
[----:B------:R1:W-:Y:S04]  /*0c30*/  STL.128 [R1], RZ ;  /* 0x000000ff01007387 */ /* 0x0003e80000100c00 */
[----:B------:R1:W-:Y:S01]  /*0c40*/  STL.128 [R1+0x10], RZ ;  /* 0x000010ff01007387 */ /* 0x0003e20000100c00 */
[----:B0----5:R-:W-:-:S04]  /*0c50*/  VIMNMX.RELU R6, PT, PT, R41, UR4, PT ;  /* 0x0000000429067c48 */ /* 0x021fc8000bfe1100 */
[----:B------:R-:W-:-:S13]  /*0c60*/  ISETP.GE.AND P0, PT, R6, UR4, PT ;  /* 0x0000000406007c0c */ /* 0x000fda000bf06270 */
[----:B-1----:R-:W-:Y:S05]  /*0c70*/  @P0 EXIT ;  /* 0x000000000000094d */ /* 0x002fea0003800000 */
[----:B------:R-:W0:Y:S01]  /*0c80*/  LDC R8, c[0x0][0x390] ;  /* 0x0000e400ff087b82 */ /* 0x000e220000000800 */
[----:B------:R-:W-:Y:S01]  /*0c90*/  IMAD.MOV.U32 R24, RZ, RZ, R6 ;  /* 0x000000ffff187224 */ /* 0x000fe200078e0006 */
[----:B------:R-:W-:Y:S01]  /*0ca0*/  BSSY.RECONVERGENT B1, `(.L_x_7) ;  /* 0x000015a000017945 */ /* 0x000fe20003800200 */
[----:B------:R-:W-:Y:S01]  /*0cb0*/  HFMA2 R46, -RZ, RZ, 0, 0 ;  /* 0x00000000ff2e7431 */ /* 0x000fe200000001ff */
[----:B------:R-:W-:Y:S01]  /*0cc0*/  PLOP3.LUT P1, PT, PT, PT, PT, 0x80, 0x8 ;  /* 0x000000000008781c */ /* 0x000fe20003f2f070 */
[----:B------:R-:W-:Y:S01]  /*0cd0*/  VIADD R44, R24, 0x1 ;  /* 0x00000001182c7836 */ /* 0x000fe20000000000 */
[----:B------:R-:W-:Y:S01]  /*0ce0*/  PLOP3.LUT P2, PT, PT, PT, PT, 0x80, 0x8 ;  /* 0x000000000008781c */ /* 0x000fe20003f4f070 */
[----:B------:R-:W-:Y:S01]  /*0cf0*/  IMAD.MOV.U32 R42, RZ, RZ, RZ ;  /* 0x000000ffff2a7224 */ /* 0x000fe200078e00ff */
[----:B------:R-:W-:Y:S02]  /*0d00*/  PLOP3.LUT P0, PT, PT, PT, PT, 0x80, 0x8 ;  /* 0x000000000008781c */ /* 0x000fe40003f0f070 */
[----:B------:R-:W-:-:S02]  /*0d10*/  CS2R R10, SRZ ;  /* 0x00000000000a7805 */ /* 0x000fc4000001ff00 */
[----:B------:R-:W-:Y:S02]  /*0d20*/  ISETP.NE.AND P3, PT, R44, UR4, PT ;  /* 0x000000042c007c0c */ /* 0x000fe4000bf65270 */
[----:B------:R-:W-:Y:S02]  /*0d30*/  CS2R R6, SRZ ;  /* 0x0000000000067805 */ /* 0x000fe4000001ff00 */
[----:B------:R-:W-:Y:S02]  /*0d40*/  CS2R R32, SRZ ;  /* 0x0000000000207805 */ /* 0x000fe4000001ff00 */
[----:B------:R-:W-:Y:S02]  /*0d50*/  CS2R R20, SRZ ;  /* 0x0000000000147805 */ /* 0x000fe4000001ff00 */
[----:B------:R-:W-:Y:S02]  /*0d60*/  IADD3 R43, PT, PT, -R24, UR4, RZ ;  /* 0x00000004182b7c10 */ /* 0x000fe4000fffe1ff */
[----:B0-----:R-:W-:-:S02]  /*0d70*/  IADD3 R41, PT, PT, R41, -0x1, R8 ;  /* 0xffffffff29297810 */ /* 0x001fc40007ffe008 */
[----:B------:R-:W-:Y:S01]  /*0d80*/  CS2R R8, SRZ ;  /* 0x0000000000087805 */ /* 0x000fe2000001ff00 */
[----:B------:R-:W-:Y:S06]  /*0d90*/  @!P3 BRA `(.L_x_8) ;  /* 0x000000140028b947 */ /* 0x000fec0003800000 */
[----:B------:R-:W0:Y:S01]  /*0da0*/  LDCU UR4, c[0x0][0x388] ;  /* 0x00007100ff0477ac */ /* 0x000e220008000800 */
[----:B------:R-:W-:Y:S01]  /*0db0*/  LOP3.LUT R48, R43, 0xfffffffe, RZ, 0xc0, !PT ;  /* 0xfffffffe2b307812 */ /* 0x000fe200078ec0ff */
[----:B------:R-:W-:Y:S01]  /*0dc0*/  BSSY.RECONVERGENT B0, `(.L_x_9) ;  /* 0x0000142000007945 */ /* 0x000fe20003800200 */
[----:B------:R-:W-:Y:S01]  /*0dd0*/  PRMT R45, RZ, 0x7610, R45 ;  /* 0x00007610ff2d7816 */ /* 0x000fe2000000002d */
[----:B------:R-:W-:Y:S01]  /*0de0*/  IMAD.MOV.U32 R46, RZ, RZ, RZ ;  /* 0x000000ffff2e7224 */ /* 0x000fe200078e00ff */
[----:B------:R-:W-:Y:S01]  /*0df0*/  PRMT R26, RZ, 0x7610, R26 ;  /* 0x00007610ff1a7816 */ /* 0x000fe2000000001a */
[----:B------:R-:W-:Y:S01]  /*0e00*/  IMAD.MOV.U32 R42, RZ, RZ, RZ ;  /* 0x000000ffff2a7224 */ /* 0x000fe200078e00ff */
[----:B------:R-:W-:Y:S02]  /*0e10*/  PRMT R27, RZ, 0x7610, R27 ;  /* 0x00007610ff1b7816 */ /* 0x000fe4000000001b */
[----:B------:R-:W-:Y:S01]  /*0e20*/  CS2R R10, SRZ ;  /* 0x00000000000a7805 */ /* 0x000fe2000001ff00 */
[----:B------:R-:W-:-:S02]  /*0e30*/  IMAD.MOV R48, RZ, RZ, -R48 ;  /* 0x000000ffff307224 */ /* 0x000fc400078e0a30 */
[----:B0-----:R-:W-:Y:S02]  /*0e40*/  IMAD R47, R24, UR4, RZ ;  /* 0x00000004182f7c24 */ /* 0x001fe4000f8e02ff */
[----:B------:R-:W-:-:S03]  /*0e50*/  IMAD R49, R44, UR4, RZ ;  /* 0x000000042c317c24 */ /* 0x000fc6000f8e02ff */
[----:B------:R-:W-:-:S07]  /*0e60*/  IADD3 R50, PT, PT, R0, R47, RZ ;  /* 0x0000002f00327210 */ /* 0x000fce0007ffe0ff */
.L_x_50:
[----:B------:R-:W0:Y:S02]  /*0e70*/  LDC.64 R28, c[0x0][0x380] ;  /* 0x0000e000ff1c7b82 */ /* 0x000e240000000a00 */
[----:B0-----:R-:W-:-:S05]  /*0e80*/  IMAD.WIDE R28, R50, 0x4, R28 ;  /* 0x00000004321c7825 */ /* 0x001fca00078e021c */
[----:B------:R-:W2:Y:S01]  /*0e90*/  LDG.E.CONSTANT R22, desc[UR8][R28.64] ;  /* 0x000000081c167981 */ /* 0x000ea2000c1e9900 */
[----:B------:R-:W-:Y:S01]  /*0ea0*/  LOP3.LUT P0, RZ, R27, 0xff, RZ, 0xc0, !PT ;  /* 0x000000ff1bff7812 */ /* 0x000fe2000780c0ff */
[----:B------:R-:W-:Y:S04]  /*0eb0*/  BSSY.RECONVERGENT B2, `(.L_x_10) ;  /* 0x000008c000027945 */ /* 0x000fe80003800200 */
[----:B------:R-:W-:Y:S01]  /*0ec0*/  BSSY.RELIABLE B3, `(.L_x_11) ;  /* 0x0000019000037945 */ /* 0x000fe20003800100 */
[----:B--2---:R-:W0:Y:S07]  /*0ed0*/  F2F.F64.F32 R22, R22 ;  /* 0x0000001600167310 */ /* 0x004e2e0000201800 */
[----:B-1----:R-:W-:Y:S05]  /*0ee0*/  @!P0 BRA `(.L_x_12) ;  /* 0x0000000000248947 */ /* 0x002fea0003800000 */
[----:B0-----:R-:W-:Y:S01]  /*0ef0*/  DSETP.NE.AND P0, PT, |R22|, +INF , PT ;  /* 0x7ff000001600742a */ /* 0x001fe20003f05200 */
[----:B------:R-:W-:Y:S01]  /*0f00*/  BSSY.RECONVERGENT B4, `(.L_x_13) ;  /* 0x0000006000047945 */ /* 0x000fe20003800200 */
[----:B------:R-:W-:Y:S02]  /*0f10*/  IMAD.MOV.U32 R30, RZ, RZ, R20 ;  /* 0x000000ffff1e7224 */ /* 0x000fe400078e0014 */
[----:B------:R-:W-:-:S10]  /*0f20*/  IMAD.MOV.U32 R31, RZ, RZ, R21 ;  /* 0x000000ffff1f7224 */ /* 0x000fd400078e0015 */
[----:B------:R-:W-:Y:S05]  /*0f30*/  @!P0 BRA `(.L_x_14) ;  /* 0x0000000000088947 */ /* 0x000fea0003800000 */
[----:B------:R-:W-:-:S08]  /*0f40*/  DMUL R30, R22, R4 ;  /* 0x00000004161e7228 */ /* 0x000fd00000000000 */
[----:B------:R-:W-:-:S11]  /*0f50*/  DFMA R30, R12, R20, R30 ;  /* 0x000000140c1e722b */ /* 0x000fd6000000001e */
.L_x_14:
[----:B------:R-:W-:Y:S05]  /*0f60*/  BSYNC.RECONVERGENT B4 ;  /* 0x0000000000047941 */ /* 0x000fea0003800200 */
.L_x_13:
[----:B------:R-:W-:Y:S05]  /*0f70*/  BRA `(.L_x_15) ;  /* 0x0000000000187947 */ /* 0x000fea0003800000 */
.L_x_12:
[----:B0-----:R-:W-:Y:S01]  /*0f80*/  DSETP.NE.AND P1, PT, |R22|, +INF , PT ;  /* 0x7ff000001600742a */ /* 0x001fe20003f25200 */
[----:B------:R-:W-:-:S13]  /*0f90*/  PLOP3.LUT P0, PT, PT, PT, PT, 0x80, 0x8 ;  /* 0x000000000008781c */ /* 0x000fda0003f0f070 */
[----:B------:R-:W-:Y:S05]  /*0fa0*/  @!P1 BREAK.RELIABLE B3 ;  /* 0x0000000000039942 */ /* 0x000fea0003800100 */
[----:B------:R-:W-:Y:S05]  /*0fb0*/  @!P1 BRA `(.L_x_16) ;  /* 0x0000000400ec9947 */ /* 0x000fea0003800000 */
[----:B------:R-:W-:Y:S01]  /*0fc0*/  IMAD.MOV.U32 R30, RZ, RZ, R22 ;  /* 0x000000ffff1e7224 */ /* 0x000fe200078e0016 */
[----:B------:R-:W-:-:S07]  /*0fd0*/  MOV R31, R23 ;  /* 0x00000017001f7202 */ /* 0x000fce0000000f00 */
.L_x_15:
[----:B------:R-:W-:Y:S01]  /*0fe0*/  VIADD R20, R44, 0xffffffff ;  /* 0xffffffff2c147836 */ /* 0x000fe20000000000 */
[----:B------:R-:W-:Y:S01]  /*0ff0*/  PLOP3.LUT P0, PT, PT, PT, PT, 0x8, 0x80 ;  /* 0x000000000080781c */ /* 0x000fe20003f0e170 */
[----:B------:R-:W-:-:S03]  /*1000*/  IMAD.MOV.U32 R21, RZ, RZ, R31 ;  /* 0x000000ffff157224 */ /* 0x000fc600078e001f */
[----:B------:R-:W-:Y:S01]  /*1010*/  ISETP.GE.AND P1, PT, R20, R41, PT ;  /* 0x000000291400720c */ /* 0x000fe20003f26270 */
[----:B------:R-:W-:-:S12]  /*1020*/  IMAD.MOV.U32 R20, RZ, RZ, R30 ;  /* 0x000000ffff147224 */ /* 0x000fd800078e001e */
[----:B------:R-:W-:Y:S05]  /*1030*/  @!P1 BREAK.RELIABLE B3 ;  /* 0x0000000000039942 */ /* 0x000fea0003800100 */
[----:B------:R-:W-:Y:S05]  /*1040*/  @!P1 BRA `(.L_x_16) ;  /* 0x0000000400c89947 */ /* 0x000fea0003800000 */
[----:B------:R-:W-:Y:S05]  /*1050*/  BSYNC.RELIABLE B3 ;  /* 0x0000000000037941 */ /* 0x000fea0003800100 */
.L_x_11:
[----:B------:R-:W-:Y:S01]  /*1060*/  LOP3.LUT P1, RZ, R26, 0xff, RZ, 0xc0, !PT ;  /* 0x000000ff1aff7812 */ /* 0x000fe2000782c0ff */
[----:B------:R-:W-:Y:S01]  /*1070*/  BSSY.RELIABLE B3, `(.L_x_17) ;  /* 0x0000011000037945 */ /* 0x000fe20003800100 */
[----:B------:R-:W-:-:S11]  /*1080*/  DADD R24, R22, -R30 ;  /* 0x0000000016187229 */ /* 0x000fd6000000081e */
[----:B------:R-:W-:Y:S05]  /*1090*/  @!P1 BRA `(.L_x_18) ;  /* 0x00000000001c9947 */ /* 0x000fea0003800000 */
[----:B------:R-:W-:Y:S01]  /*10a0*/  DSETP.NE.AND P1, PT, |R24|, +INF , PT ;  /* 0x7ff000001800742a */ /* 0x000fe20003f25200 */
[----:B------:R-:W-:-:S13]  /*10b0*/  BSSY.RECONVERGENT B4, `(.L_x_19) ;  /* 0x0000004000047945 */ /* 0x000fda0003800200 */
[----:B------:R-:W-:Y:S05]  /*10c0*/  @!P1 BRA `(.L_x_20) ;  /* 0x0000000000089947 */ /* 0x000fea0003800000 */
[----:B------:R-:W-:-:S08]  /*10d0*/  DMUL R20, |R24|, R4 ;  /* 0x0000000418147228 */ /* 0x000fd00000000200 */
[----:B------:R-:W-:-:S11]  /*10e0*/  DFMA R32, R12, R32, R20 ;  /* 0x000000200c20722b */ /* 0x000fd60000000014 */
.L_x_20:
[----:B------:R-:W-:Y:S05]  /*10f0*/  BSYNC.RECONVERGENT B4 ;  /* 0x0000000000047941 */ /* 0x000fea0003800200 */
.L_x_19:
[----:B------:R-:W-:Y:S05]  /*1100*/  BRA `(.L_x_21) ;  /* 0x00000000001c7947 */ /* 0x000fea0003800000 */
.L_x_18:
[----:B------:R-:W-:Y:S01]  /*1110*/  DSETP.NE.AND P1, PT, |R24|, +INF , PT ;  /* 0x7ff000001800742a */ /* 0x000fe20003f25200 */
[----:B------:R-:W-:Y:S01]  /*1120*/  PRMT R26, RZ, 0x7610, R26 ;  /* 0x00007610ff1a7816 */ /* 0x000fe2000000001a */
[----:B------:R-:W-:Y:S01]  /*1130*/  IMAD.MOV.U32 R21, RZ, RZ, R31 ;  /* 0x000000ffff157224 */ /* 0x000fe200078e001f */
[----:B------:R-:W-:-:S11]  /*1140*/  MOV R20, R30 ;  /* 0x0000001e00147202 */ /* 0x000fd60000000f00 */
[----:B------:R-:W-:Y:S05]  /*1150*/  @!P1 BREAK.RELIABLE B3 ;  /* 0x0000000000039942 */ /* 0x000fea0003800100 */
[----:B------:R-:W-:Y:S05]  /*1160*/  @!P1 BRA `(.L_x_16) ;  /* 0x0000000400809947 */ /* 0x000fea0003800000 */
[----:B------:R-:W-:-:S11]  /*1170*/  DADD R32, -RZ, |R24| ;  /* 0x00000000ff207229 */ /* 0x000fd60000000518 */
.L_x_21:
[----:B------:R-:W-:Y:S05]  /*1180*/  BSYNC.RELIABLE B3 ;  /* 0x0000000000037941 */ /* 0x000fea0003800100 */
.L_x_17:
[----:B------:R-:W-:Y:S01]  /*1190*/  UMOV UR4, 0xeb851eb8 ;  /* 0xeb851eb800047882 */ /* 0x000fe20000000000 */
[----:B------:R-:W-:Y:S01]  /*11a0*/  UMOV UR5, 0x3f8eb851 ;  /* 0x3f8eb85100057882 */ /* 0x000fe20000000000 */
[----:B------:R-:W-:Y:S01]  /*11b0*/  BSSY.RELIABLE B3, `(.L_x_22) ;  /* 0x000003d000037945 */ /* 0x000fe20003800100 */
[----:B------:R-:W-:-:S10]  /*11c0*/  DMUL R26, R32, UR4 ;  /* 0x00000004201a7c28 */ /* 0x000fd40008000000 */
[----:B------:R-:W-:Y:S02]  /*11d0*/  IADD3 R34, P2, PT, RZ, R26, RZ ;  /* 0x0000001aff227210 */ /* 0x000fe40007f5e0ff */
[----:B------:R-:W-:Y:S02]  /*11e0*/  LOP3.LUT R20, R27, 0x7fffffff, RZ, 0xc0, !PT ;  /* 0x7fffffff1b147812 */ /* 0x000fe400078ec0ff */
[----:B------:R-:W-:Y:S02]  /*11f0*/  ISETP.GE.U32.AND P1, PT, R34, RZ, PT ;  /* 0x000000ff2200720c */ /* 0x000fe40003f26070 */
[----:B------:R-:W-:Y:S02]  /*1200*/  IADD3 R21, P3, PT, R26, -0x1, RZ ;  /* 0xffffffff1a157810 */ /* 0x000fe40007f7e0ff */
[----:B------:R-:W-:Y:S02]  /*1210*/  IADD3.X R34, PT, PT, R20, -0x100000, RZ, P2, !PT ;  /* 0xfff0000014227810 */ /* 0x000fe400017fe4ff */
[----:B------:R-:W-:-:S02]  /*1220*/  ISETP.LT.U32.AND P2, PT, R21, -0x1, PT ;  /* 0xffffffff1500780c */ /* 0x000fc40003f41070 */
[----:B------:R-:W-:Y:S01]  /*1230*/  IADD3.X R20, PT, PT, R20, -0x1, RZ, P3, !PT ;  /* 0xffffffff14147810 */ /* 0x000fe20001ffe4ff */
[----:B------:R-:W-:Y:S01]  /*1240*/  DSETP.NE.AND P3, PT, |R22|, +INF , PT ;  /* 0x7ff000001600742a */ /* 0x000fe20003f65200 */
[----:B------:R-:W-:-:S04]  /*1250*/  ISETP.GE.U32.AND.EX P1, PT, R34, 0x7fe00000, PT, P1 ;  /* 0x7fe000002200780c */ /* 0x000fc80003f26110 */
[----:B------:R-:W-:-:S13]  /*1260*/  ISETP.LT.U32.OR.EX P1, PT, R20, 0xfffff, !P1, P2 ;  /* 0x000fffff1400780c */ /* 0x000fda0004f21520 */
[----:B------:R-:W-:Y:S05]  /*1270*/  @P1 BRA P3, `(.L_x_23) ;  /* 0x0000000000201947 */ /* 0x000fea0001800000 */
[----:B------:R-:W-:Y:S01]  /*1280*/  LOP3.LUT P1, RZ, R45, 0xff, RZ, 0xc0, !PT ;  /* 0x000000ff2dff7812 */ /* 0x000fe2000782c0ff */
[----:B------:R-:W-:Y:S01]  /*1290*/  IMAD.MOV.U32 R26, RZ, RZ, 0x1 ;  /* 0x00000001ff1a7424 */ /* 0x000fe200078e00ff */
[----:B------:R-:W-:Y:S01]  /*12a0*/  MOV R21, R31 ;  /* 0x0000001f00157202 */ /* 0x000fe20000000f00 */
[----:B------:R-:W-:Y:S01]  /*12b0*/  IMAD.MOV.U32 R20, RZ, RZ, R30 ;  /* 0x000000ffff147224 */ /* 0x000fe200078e001e */
[----:B------:R-:W-:-:S09]  /*12c0*/  PRMT R45, RZ, 0x7610, R45 ;  /* 0x00007610ff2d7816 */ /* 0x000fd2000000002d */
[----:B------:R-:W-:Y:S05]  /*12d0*/  @!P1 BREAK.RELIABLE B3 ;  /* 0x0000000000039942 */ /* 0x000fea0003800100 */
[----:B------:R-:W-:Y:S05]  /*12e0*/  @!P1 BRA `(.L_x_16) ;  /* 0x0000000400209947 */ /* 0x000fea0003800000 */
[----:B------:R-:W-:Y:S05]  /*12f0*/  BRA `(.L_x_24) ;  /* 0x0000000000a07947 */ /* 0x000fea0003800000 */
.L_x_23:
[----:B------:R-:W0:Y:S01]  /*1300*/  MUFU.RCP64H R21, R27 ;  /* 0x0000001b00157308 */ /* 0x000e220000001800 */
[----:B------:R-:W-:Y:S01]  /*1310*/  IMAD.MOV.U32 R20, RZ, RZ, 0x1 ;  /* 0x00000001ff147424 */ /* 0x000fe200078e00ff */
[----:B------:R-:W-:Y:S01]  /*1320*/  FSETP.GEU.AND P2, PT, |R25|, 6.5827683646048100446e-37, PT ;  /* 0x036000001900780b */ /* 0x000fe20003f4e200 */
[----:B------:R-:W-:Y:S04]  /*1330*/  BSSY.RECONVERGENT B4, `(.L_x_25) ;  /* 0x0000011000047945 */ /* 0x000fe80003800200 */
[----:B0-----:R-:W-:-:S08]  /*1340*/  DFMA R22, -R26, R20, 1 ;  /* 0x3ff000001a16742b */ /* 0x001fd00000000114 */
[----:B------:R-:W-:-:S08]  /*1350*/  DFMA R22, R22, R22, R22 ;  /* 0x000000161616722b */ /* 0x000fd00000000016 */
[----:B------:R-:W-:-:S08]  /*1360*/  DFMA R22, R20, R22, R20 ;  /* 0x000000161416722b */ /* 0x000fd00000000014 */
[----:B------:R-:W-:-:S08]  /*1370*/  DFMA R20, -R26, R22, 1 ;  /* 0x3ff000001a14742b */ /* 0x000fd00000000116 */
[----:B------:R-:W-:-:S08]  /*1380*/  DFMA R20, R22, R20, R22 ;  /* 0x000000141614722b */ /* 0x000fd00000000016 */
[----:B------:R-:W-:-:S08]  /*1390*/  DMUL R22, R24, R20 ;  /* 0x0000001418167228 */ /* 0x000fd00000000000 */
[----:B------:R-:W-:-:S08]  /*13a0*/  DFMA R34, -R26, R22, R24 ;  /* 0x000000161a22722b */ /* 0x000fd00000000118 */
[----:B------:R-:W-:-:S10]  /*13b0*/  DFMA R22, R20, R34, R22 ;  /* 0x000000221416722b */ /* 0x000fd40000000016 */
[----:B------:R-:W-:-:S05]  /*13c0*/  FFMA R20, RZ, R27, R23 ;  /* 0x0000001bff147223 */ /* 0x000fca0000000017 */
[----:B------:R-:W-:-:S13]  /*13d0*/  FSETP.GT.AND P1, PT, |R20|, 1.469367938527859385e-39, PT ;  /* 0x001000001400780b */ /* 0x000fda0003f24200 */
[----:B------:R-:W-:Y:S05]  /*13e0*/  @P1 BRA P2, `(.L_x_26) ;  /* 0x0000000000141947 */ /* 0x000fea0001000000 */
[----:B------:R-:W-:Y:S01]  /*13f0*/  IMAD.MOV.U32 R20, RZ, RZ, R24 ;  /* 0x000000ffff147224 */ /* 0x000fe200078e0018 */
[----:B------:R-:W-:Y:S01]  /*1400*/  MOV R24, R26 ;  /* 0x0000001a00187202 */ /* 0x000fe20000000f00 */
[----:B------:R-:W-:Y:S01]  /*1410*/  IMAD.MOV.U32 R21, RZ, RZ, R25 ;  /* 0x000000ffff157224 */ /* 0x000fe200078e0019 */
[----:B------:R-:W-:-:S07]  /*1420*/  MOV R40, 0x1440 ;  /* 0x0000144000287802 */ /* 0x000fce0000000f00 */
[----:B------:R-:W-:Y:S05]  /*1430*/  CALL.REL.NOINC `($__internal_0_$__cuda_sm20_div_rn_f64_full) ;  /* 0x0000001400387944 */ /* 0x000fea0003c00000 */
.L_x_26:
[----:B------:R-:W-:Y:S05]  /*1440*/  BSYNC.RECONVERGENT B4 ;  /* 0x0000000000047941 */ /* 0x000fea0003800200 */
.L_x_25:
[----:B------:R-:W-:-:S13]  /*1450*/  LOP3.LUT P1, RZ, R45, 0xff, RZ, 0xc0, !PT ;  /* 0x000000ff2dff7812 */ /* 0x000fda000782c0ff */
[----:B------:R-:W-:Y:S05]  /*1460*/  @!P1 BRA `(.L_x_27) ;  /* 0x0000000000209947 */ /* 0x000fea0003800000 */
[----:B------:R-:W-:Y:S01]  /*1470*/  DSETP.NE.AND P1, PT, |R22|, +INF , PT ;  /* 0x7ff000001600742a */ /* 0x000fe20003f25200 */
[----:B------:R-:W-:-:S13]  /*1480*/  BSSY.RECONVERGENT B4, `(.L_x_28) ;  /* 0x0000005000047945 */ /* 0x000fda0003800200 */
[----:B------:R-:W-:Y:S05]  /*1490*/  @!P1 BRA `(.L_x_29) ;  /* 0x00000000000c9947 */ /* 0x000fea0003800000 */
[----:B------:R-:W-:Y:S02]  /*14a0*/  DMUL R22, R22, R2 ;  /* 0x0000000216167228 */ /* 0x000fe40000000000 */
[----:B------:R-:W-:-:S08]  /*14b0*/  DADD R20, -R2, 1 ;  /* 0x3ff0000002147429 */ /* 0x000fd00000000100 */
[----:B------:R-:W-:-:S11]  /*14c0*/  DFMA R6, R6, R20, R22 ;  /* 0x000000140606722b */ /* 0x000fd60000000016 */
.L_x_29:
[----:B------:R-:W-:Y:S05]  /*14d0*/  BSYNC.RECONVERGENT B4 ;  /* 0x0000000000047941 */ /* 0x000fea0003800200 */
.L_x_28:
[----:B------:R-:W-:Y:S05]  /*14e0*/  BRA `(.L_x_24) ;  /* 0x0000000000247947 */ /* 0x000fea0003800000 */
.L_x_27:
[----:B------:R-:W-:Y:S01]  /*14f0*/  DSETP.NE.AND P1, PT, |R22|, +INF , PT ;  /* 0x7ff000001600742a */ /* 0x000fe20003f25200 */
[----:B------:R-:W-:Y:S01]  /*1500*/  IMAD.MOV.U32 R26, RZ, RZ, 0x1 ;  /* 0x00000001ff1a7424 */ /* 0x000fe200078e00ff */
[----:B------:R-:W-:Y:S01]  /*1510*/  PRMT R45, RZ, 0x7610, R45 ;  /* 0x00007610ff2d7816 */ /* 0x000fe2000000002d */
[----:B------:R-:W-:Y:S02]  /*1520*/  IMAD.MOV.U32 R20, RZ, RZ, R30 ;  /* 0x000000ffff147224 */ /* 0x000fe400078e001e */
[----:B------:R-:W-:-:S09]  /*1530*/  IMAD.MOV.U32 R21, RZ, RZ, R31 ;  /* 0x000000ffff157224 */ /* 0x000fd200078e001f */
[----:B------:R-:W-:Y:S05]  /*1540*/  @!P1 BREAK.RELIABLE B3 ;  /* 0x0000000000039942 */ /* 0x000fea0003800100 */
[----:B------:R-:W-:Y:S05]  /*1550*/  @!P1 BRA `(.L_x_16) ;  /* 0x0000000000849947 */ /* 0x000fea0003800000 */
[----:B------:R-:W-:Y:S01]  /*1560*/  MOV R6, R22 ;  /* 0x0000001600067202 */ /* 0x000fe20000000f00 */
[----:B------:R-:W-:-:S07]  /*1570*/  IMAD.MOV.U32 R7, RZ, RZ, R23 ;  /* 0x000000ffff077224 */ /* 0x000fce00078e0017 */
.L_x_24:
[----:B------:R-:W-:Y:S05]  /*1580*/  BSYNC.RELIABLE B3 ;  /* 0x0000000000037941 */ /* 0x000fea0003800100 */
.L_x_22:
[----:B------:R-:W-:Y:S01]  /*1590*/  ISETP.NE.AND P1, PT, R42, 0x4, PT ;  /* 0x000000042a00780c */ /* 0x000fe20003f25270 */
[----:B------:R-:W-:-:S12]  /*15a0*/  IMAD R37, R46, 0x8, R1 ;  /* 0x000000082e257824 */ /* 0x000fd800078e0201 */
[----:B------:R-:W2:Y:S01]  /*15b0*/  @!P1 LDL.64 R20, [R37] ;  /* 0x0000000025149983 */ /* 0x000ea20000100a00 */
[----:B------:R-:W-:Y:S01]  /*15c0*/  @P1 VIADD R42, R42, 0x1 ;  /* 0x000000012a2a1836 */ /* 0x000fe20000000000 */
[----:B------:R-:W-:Y:S01]  /*15d0*/  @!P1 MOV R42, 0x4 ;  /* 0x00000004002a9802 */ /* 0x000fe20000000f00 */
[----:B------:R-:W-:Y:S01]  /*15e0*/  DADD R8, R8, R6 ;  /* 0x0000000008087229 */ /* 0x000fe20000000006 */
[----:B------:R-:W0:Y:S01]  /*15f0*/  F2F.F32.F64 R36, R6 ;  /* 0x0000000600247310 */ /* 0x000e220000301000 */
[----:B------:R-:W-:Y:S01]  /*1600*/  IMAD.WIDE R22, R47, 0x4, R18 ;  /* 0x000000042f167825 */ /* 0x000fe200078e0212 */
[----:B------:R-:W-:Y:S01]  /*1610*/  ISETP.NE.AND P2, PT, R42, 0x4, PT ;  /* 0x000000042a00780c */ /* 0x000fe20003f45270 */
[----:B------:R-:W-:Y:S02]  /*1620*/  STL.64 [R37], R6 ;  /* 0x0000000625007387 */ /* 0x000fe40000100a00 */
[----:B------:R-:W-:Y:S02]  /*1630*/  VIADD R46, R46, 0x1 ;  /* 0x000000012e2e7836 */ /* 0x000fe40000000000 */
[----:B------:R-:W-:-:S03]  /*1640*/  IMAD.MOV.U32 R45, RZ, RZ, 0x1 ;  /* 0x00000001ff2d7424 */ /* 0x000fc600078e00ff */
[----:B------:R-:W-:-:S05]  /*1650*/  LOP3.LUT R46, R46, 0x3, RZ, 0xc0, !PT ;  /* 0x000000032e2e7812 */ /* 0x000fca00078ec0ff */
[C---:B------:R-:W-:Y:S01]  /*1660*/  @!P2 IMAD.WIDE R26, R47.reuse, 0x4, R16 ;  /* 0x000000042f1aa825 */ /* 0x040fe200078e0210 */
[----:B0-----:R-:W-:Y:S03]  /*1670*/  STG.E desc[UR8][R22.64], R36 ;  /* 0x0000002416007986 */ /* 0x001fe6000c101908 */
[----:B------:R-:W-:-:S04]  /*1680*/  @!P2 IMAD.WIDE R34, R47, 0x4, R14 ;  /* 0x000000042f22a825 */ /* 0x000fc800078e020e */
[----:B------:R-:W-:Y:S01]  /*1690*/  @!P2 IMAD.MOV.U32 R42, RZ, RZ, 0x4 ;  /* 0x00000004ff2aa424 */ /* 0x000fe200078e00ff */
[----:B--2---:R-:W-:-:S08]  /*16a0*/  @!P1 DADD R10, R10, R20 ;  /* 0x000000000a0a9229 */ /* 0x004fd00000000014 */
[----:B------:R-:W-:-:S08]  /*16b0*/  @!P2 DADD R20, -R10, R8 ;  /* 0x000000000a14a229 */ /* 0x000fd00000000108 */
[----:B------:R-:W-:Y:S01]  /*16c0*/  @!P2 DMUL R24, R20, 0.25 ;  /* 0x3fd000001418a828 */ /* 0x000fe20000000000 */
[----:B------:R-:W-:Y:S01]  /*16d0*/  IMAD.MOV.U32 R20, RZ, RZ, R30 ;  /* 0x000000ffff147224 */ /* 0x000fe200078e001e */
[----:B------:R-:W-:Y:S01]  /*16e0*/  @!P2 MOV R20, R30 ;  /* 0x0000001e0014a202 */ /* 0x000fe20000000f00 */
[--C-:B------:R-:W-:Y:S02]  /*16f0*/  IMAD.MOV.U32 R21, RZ, RZ, R31.reuse ;  /* 0x000000ffff157224 */ /* 0x100fe400078e001f */
[----:B------:R-:W-:-:S05]  /*1700*/  @!P2 IMAD.MOV.U32 R21, RZ, RZ, R31 ;  /* 0x000000ffff15a224 */ /* 0x000fca00078e001f */
[----:B------:R0:W1:Y:S02]  /*1710*/  @!P2 F2F.F32.F64 R25, R24 ;  /* 0x000000180019a310 */ /* 0x0000640000301000 */
[----:B0-----:R-:W-:Y:S02]  /*1720*/  HFMA2 R24, -RZ, RZ, 0, 5.9604644775390625e-08 ;  /* 0x00000001ff187431 */ /* 0x001fe400000001ff */
[----:B-1----:R-:W-:Y:S01]  /*1730*/  @!P2 FADD R39, R36, -R25 ;  /* 0x800000192427a221 */ /* 0x002fe20000000000 */
[----:B------:R0:W-:Y:S04]  /*1740*/  @!P2 STG.E desc[UR8][R26.64], R25 ;  /* 0x000000191a00a986 */ /* 0x0001e8000c101908 */
[----:B------:R1:W-:Y:S01]  /*1750*/  @!P2 STG.E desc[UR8][R34.64], R39 ;  /* 0x000000272200a986 */ /* 0x0003e2000c101908 */
[----:B0-----:R-:W-:-:S07]  /*1760*/  PRMT R26, R24, 0x7610, R26 ;  /* 0x00007610181a7816 */ /* 0x001fce000000001a */
.L_x_16:
[----:B------:R-:W-:Y:S05]  /*1770*/  BSYNC.RECONVERGENT B2 ;  /* 0x0000000000027941 */ /* 0x000fea0003800200 */
.L_x_10:
[----:B------:R-:W0:Y:S02]  /*1780*/  LDC R23, c[0x0][0x388] ;  /* 0x0000e200ff177b82 */ /* 0x000e240000000800 */
[----:B0-----:R-:W-:-:S05]  /*1790*/  IMAD.WIDE R28, R23, 0x4, R28 ;  /* 0x00000004171c7825 */ /* 0x001fca00078e021c */
[----:B------:R-:W2:Y:S01]  /*17a0*/  LDG.E.CONSTANT R22, desc[UR8][R28.64] ;  /* 0x000000081c167981 */ /* 0x000ea2000c1e9900 */
[----:B------:R-:W-:Y:S04]  /*17b0*/  BSSY.RECONVERGENT B2, `(.L_x_30) ;  /* 0x000009a000027945 */ /* 0x000fe80003800200 */
[----:B------:R-:W-:Y:S01]  /*17c0*/  BSSY.RELIABLE B3, `(.L_x_31) ;  /* 0x000001a000037945 */ /* 0x000fe20003800100 */
[----:B--2---:R-:W0:Y:S03]  /*17d0*/  F2F.F64.F32 R22, R22 ;  /* 0x0000001600167310 */ /* 0x004e260000201800 */
[----:B------:R-:W-:Y:S05]  /*17e0*/  @P0 BRA `(.L_x_32) ;  /* 0x0000000000240947 */ /* 0x000fea0003800000 */
[----:B0-----:R-:W-:Y:S01]  /*17f0*/  DSETP.NE.AND P0, PT, |R22|, +INF , PT ;  /* 0x7ff000001600742a */ /* 0x001fe20003f05200 */
[----:B------:R-:W-:Y:S01]  /*1800*/  BSSY.RECONVERGENT B4, `(.L_x_33) ;  /* 0x0000006000047945 */ /* 0x000fe20003800200 */
[----:B------:R-:W-:Y:S01]  /*1810*/  MOV R28, R20 ;  /* 0x00000014001c7202 */ /* 0x000fe20000000f00 */
[----:B------:R-:W-:-:S11]  /*1820*/  IMAD.MOV.U32 R29, RZ, RZ, R21 ;  /* 0x000000ffff1d7224 */ /* 0x000fd600078e0015 */
[----:B------:R-:W-:Y:S05]  /*1830*/  @!P0 BRA `(.L_x_34) ;  /* 0x0000000000088947 */ /* 0x000fea0003800000 */
[----:B------:R-:W-:-:S08]  /*1840*/  DMUL R28, R22, R4 ;  /* 0x00000004161c7228 */ /* 0x000fd00000000000 */
[----:B------:R-:W-:-:S11]  /*1850*/  DFMA R28, R12, R20, R28 ;  /* 0x000000140c1c722b */ /* 0x000fd6000000001c */
.L_x_34:
[----:B------:R-:W-:Y:S05]  /*1860*/  BSYNC.RECONVERGENT B4 ;  /* 0x0000000000047941 */ /* 0x000fea0003800200 */
.L_x_33:
[----:B------:R-:W-:Y:S05]  /*1870*/  BRA `(.L_x_35) ;  /* 0x00000000001c7947 */ /* 0x000fea0003800000 */
.L_x_32:
[----:B0-----:R-:W-:Y:S01]  /*1880*/  DSETP.NE.AND P1, PT, |R22|, +INF , PT ;  /* 0x7ff000001600742a */ /* 0x001fe20003f25200 */
[----:B------:R-:W-:Y:S02]  /*1890*/  PLOP3.LUT P0, PT, PT, PT, PT, 0x80, 0x8 ;  /* 0x000000000008781c */ /* 0x000fe40003f0f070 */
[----:B------:R-:W-:-:S11]  /*18a0*/  PRMT R27, RZ, 0x7610, R27 ;  /* 0x00007610ff1b7816 */ /* 0x000fd6000000001b */
[----:B------:R-:W-:Y:S05]  /*18b0*/  @!P1 BREAK.RELIABLE B3 ;  /* 0x0000000000039942 */ /* 0x000fea0003800100 */
[----:B------:R-:W-:Y:S05]  /*18c0*/  @!P1 BRA `(.L_x_36) ;  /* 0x0000000800209947 */ /* 0x000fea0003800000 */
[----:B------:R-:W-:Y:S01]  /*18d0*/  IMAD.MOV.U32 R28, RZ, RZ, R22 ;  /* 0x000000ffff1c7224 */ /* 0x000fe200078e0016 */
[----:B------:R-:W-:-:S07]  /*18e0*/  MOV R29, R23 ;  /* 0x00000017001d7202 */ /* 0x000fce0000000f00 */
.L_x_35:
[----:B------:R-:W-:Y:S01]  /*18f0*/  ISETP.GE.AND P1, PT, R44, R41, PT ;  /* 0x000000292c00720c */ /* 0x000fe20003f26270 */
[----:B------:R-:W-:Y:S01]  /*1900*/  IMAD.MOV.U32 R27, RZ, RZ, 0x1 ;  /* 0x00000001ff1b7424 */ /* 0x000fe200078e00ff */
[----:B------:R-:W-:Y:S01]  /*1910*/  PLOP3.LUT P0, PT, PT, PT, PT, 0x8, 0x80 ;  /* 0x000000000080781c */ /* 0x000fe20003f0e170 */
[----:B------:R-:W-:Y:S01]  /*1920*/  IMAD.MOV.U32 R20, RZ, RZ, R28 ;  /* 0x000000ffff147224 */ /* 0x000fe200078e001c */
[----:B------:R-:W-:-:S09]  /*1930*/  MOV R21, R29 ;  /* 0x0000001d00157202 */ /* 0x000fd20000000f00 */
[----:B------:R-:W-:Y:S05]  /*1940*/  @!P1 BREAK.RELIABLE B3 ;  /* 0x0000000000039942 */ /* 0x000fea0003800100 */
[----:B------:R-:W-:Y:S05]  /*1950*/  @!P1 BRA `(.L_x_36) ;  /* 0x0000000400fc9947 */ /* 0x000fea0003800000 */
[----:B------:R-:W-:Y:S05]  /*1960*/  BSYNC.RELIABLE B3 ;  /* 0x0000000000037941 */ /* 0x000fea0003800100 */
.L_x_31:
[----:B------:R-:W-:Y:S01]  /*1970*/  LOP3.LUT P1, RZ, R26, 0xff, RZ, 0xc0, !PT ;  /* 0x000000ff1aff7812 */ /* 0x000fe2000782c0ff */
[----:B------:R-:W-:Y:S01]  /*1980*/  BSSY.RELIABLE B3, `(.L_x_37) ;  /* 0x0000013000037945 */ /* 0x000fe20003800100 */
[----:B------:R-:W-:-:S11]  /*1990*/  DADD R24, R22, -R28 ;  /* 0x0000000016187229 */ /* 0x000fd6000000081c */
[----:B------:R-:W-:Y:S05]  /*19a0*/  @!P1 BRA `(.L_x_38) ;  /* 0x0000000000249947 */ /* 0x000fea0003800000 */
[----:B------:R-:W-:Y:S01]  /*19b0*/  DSETP.NE.AND P1, PT, |R24|, +INF , PT ;  /* 0x7ff000001800742a */ /* 0x000fe20003f25200 */
[----:B------:R-:W-:Y:S01]  /*19c0*/  BSSY.RECONVERGENT B4, `(.L_x_39) ;  /* 0x0000006000047945 */ /* 0x000fe20003800200 */
[----:B------:R-:W-:Y:S02]  /*19d0*/  IMAD.MOV.U32 R30, RZ, RZ, R32 ;  /* 0x000000ffff1e7224 */ /* 0x000fe400078e0020 */
[----:B------:R-:W-:-:S10]  /*19e0*/  IMAD.MOV.U32 R31, RZ, RZ, R33 ;  /* 0x000000ffff1f7224 */ /* 0x000fd400078e0021 */
[----:B------:R-:W-:Y:S05]  /*19f0*/  @!P1 BRA `(.L_x_40) ;  /* 0x0000000000089947 */ /* 0x000fea0003800000 */
[----:B------:R-:W-:-:S08]  /*1a00*/  DMUL R30, |R24|, R4 ;  /* 0x00000004181e7228 */ /* 0x000fd00000000200 */
[----:B------:R-:W-:-:S11]  /*1a10*/  DFMA R30, R12, R32, R30 ;  /* 0x000000200c1e722b */ /* 0x000fd6000000001e */
.L_x_40:
[----:B------:R-:W-:Y:S05]  /*1a20*/  BSYNC.RECONVERGENT B4 ;  /* 0x0000000000047941 */ /* 0x000fea0003800200 */
.L_x_39:
[----:B------:R-:W-:Y:S05]  /*1a30*/  BRA `(.L_x_41) ;  /* 0x00000000001c7947 */ /* 0x000fea0003800000 */
.L_x_38:
[----:B------:R-:W-:Y:S01]  /*1a40*/  DSETP.NE.AND P1, PT, |R24|, +INF , PT ;  /* 0x7ff000001800742a */ /* 0x000fe20003f25200 */
[----:B------:R-:W-:Y:S01]  /*1a50*/  PRMT R26, RZ, 0x7610, R26 ;  /* 0x00007610ff1a7816 */ /* 0x000fe2000000001a */
[----:B------:R-:W-:Y:S01]  /*1a60*/  IMAD.MOV.U32 R21, RZ, RZ, R29 ;  /* 0x000000ffff157224 */ /* 0x000fe200078e001d */
[----:B------:R-:W-:-:S11]  /*1a70*/  MOV R20, R28 ;  /* 0x0000001c00147202 */ /* 0x000fd60000000f00 */
[----:B------:R-:W-:Y:S05]  /*1a80*/  @!P1 BREAK.RELIABLE B3 ;  /* 0x0000000000039942 */ /* 0x000fea0003800100 */
[----:B------:R-:W-:Y:S05]  /*1a90*/  @!P1 BRA `(.L_x_36) ;  /* 0x0000000400ac9947 */ /* 0x000fea0003800000 */
[----:B------:R-:W-:-:S11]  /*1aa0*/  DADD R30, -RZ, |R24| ;  /* 0x00000000ff1e7229 */ /* 0x000fd60000000518 */
.L_x_41:
[----:B------:R-:W-:Y:S05]  /*1ab0*/  BSYNC.RELIABLE B3 ;  /* 0x0000000000037941 */ /* 0x000fea0003800100 */
.L_x_37:
        /* <DEDUP_REMOVED lines=17> */
[----:B------:R-:W-:Y:S01]  /*1bd0*/  MOV R26, 0x1 ;  /* 0x00000001001a7802 */ /* 0x000fe20000000f00 */
[----:B------:R-:W-:Y:S01]  /*1be0*/  IMAD.MOV.U32 R20, RZ, RZ, R28 ;  /* 0x000000ffff147224 */ /* 0x000fe200078e001c */
[----:B------:R-:W-:Y:S01]  /*1bf0*/  MOV R32, R30 ;  /* 0x0000001e00207202 */ /* 0x000fe20000000f00 */
[----:B------:R-:W-:Y:S01]  /*1c00*/  IMAD.MOV.U32 R21, RZ, RZ, R29 ;  /* 0x000000ffff157224 */ /* 0x000fe200078e001d */
[----:B------:R-:W-:Y:S01]  /*1c10*/  PRMT R45, RZ, 0x7610, R45 ;  /* 0x00007610ff2d7816 */ /* 0x000fe2000000002d */
[----:B------:R-:W-:-:S06]  /*1c20*/  IMAD.MOV.U32 R33, RZ, RZ, R31 ;  /* 0x000000ffff217224 */ /* 0x000fcc00078e001f */
[----:B------:R-:W-:Y:S05]  /*1c30*/  @!P1 BREAK.RELIABLE B3 ;  /* 0x0000000000039942 */ /* 0x000fea0003800100 */
[----:B------:R-:W-:Y:S05]  /*1c40*/  @!P1 BRA `(.L_x_36) ;  /* 0x0000000400409947 */ /* 0x000fea0003800000 */
[----:B------:R-:W-:Y:S05]  /*1c50*/  BRA `(.L_x_44) ;  /* 0x0000000000ac7947 */ /* 0x000fea0003800000 */
.L_x_43:
        /* <DEDUP_REMOVED lines=15> */
[----:B------:R-:W-:Y:S01]  /*1d50*/  MOV R20, R24 ;  /* 0x0000001800147202 */ /* 0x000fe20000000f00 */
[----:B------:R-:W-:Y:S01]  /*1d60*/  IMAD.MOV.U32 R21, RZ, RZ, R25 ;  /* 0x000000ffff157224 */ /* 0x000fe200078e0019 */
[----:B------:R-:W-:Y:S01]  /*1d70*/  MOV R40, 0x1da0 ;  /* 0x00001da000287802 */ /* 0x000fe20000000f00 */
[----:B------:R-:W-:-:S07]  /*1d80*/  IMAD.MOV.U32 R24, RZ, RZ, R26 ;  /* 0x000000ffff187224 */ /* 0x000fce00078e001a */
[----:B-1----:R-:W-:Y:S05]  /*1d90*/  CALL.REL.NOINC `($__internal_0_$__cuda_sm20_div_rn_f64_full) ;  /* 0x0000000800e07944 */ /* 0x002fea0003c00000 */
.L_x_46:
[----:B------:R-:W-:Y:S05]  /*1da0*/  BSYNC.RECONVERGENT B4 ;  /* 0x0000000000047941 */ /* 0x000fea0003800200 */
.L_x_45:
        /* <DEDUP_REMOVED lines=8> */
.L_x_49:
[----:B------:R-:W-:Y:S05]  /*1e30*/  BSYNC.RECONVERGENT B4 ;  /* 0x0000000000047941 */ /* 0x000fea0003800200 */
.L_x_48:
[----:B------:R-:W-:Y:S05]  /*1e40*/  BRA `(.L_x_44) ;  /* 0x0000000000307947 */ /* 0x000fea0003800000 */
.L_x_47:
[----:B------:R-:W-:Y:S01]  /*1e50*/  DSETP.NE.AND P1, PT, |R22|, +INF , PT ;  /* 0x7ff000001600742a */ /* 0x000fe20003f25200 */
[----:B------:R-:W-:Y:S01]  /*1e60*/  MOV R27, 0x1 ;  /* 0x00000001001b7802 */ /* 0x000fe20000000f00 */
[----:B------:R-:W-:Y:S01]  /*1e70*/  IMAD.MOV.U32 R26, RZ, RZ, 0x1 ;  /* 0x00000001ff1a7424 */ /* 0x000fe200078e00ff */
[----:B------:R-:W-:Y:S01]  /*1e80*/  PRMT R45, RZ, 0x7610, R45 ;  /* 0x00007610ff2d7816 */ /* 0x000fe2000000002d */
[----:B------:R-:W-:Y:S01]  /*1e90*/  IMAD.MOV.U32 R20, RZ, RZ, R28 ;  /* 0x000000ffff147224 */ /* 0x000fe200078e001c */
[----:B------:R-:W-:Y:S01]  /*1ea0*/  MOV R21, R29 ;  /* 0x0000001d00157202 */ /* 0x000fe20000000f00 */
[----:B------:R-:W-:Y:S02]  /*1eb0*/  IMAD.MOV.U32 R32, RZ, RZ, R30 ;  /* 0x000000ffff207224 */ /* 0x000fe400078e001e */
[----:B------:R-:W-:-:S06]  /*1ec0*/  IMAD.MOV.U32 R33, RZ, RZ, R31 ;  /* 0x000000ffff217224 */ /* 0x000fcc00078e001f */
[----:B------:R-:W-:Y:S05]  /*1ed0*/  @!P1 BREAK.RELIABLE B3 ;  /* 0x0000000000039942 */ /* 0x000fea0003800100 */
[----:B------:R-:W-:Y:S05]  /*1ee0*/  @!P1 BRA `(.L_x_36) ;  /* 0x0000000000989947 */ /* 0x000fea0003800000 */
[----:B------:R-:W-:Y:S01]  /*1ef0*/  MOV R6, R22 ;  /* 0x0000001600067202 */ /* 0x000fe20000000f00 */
[----:B------:R-:W-:-:S07]  /*1f00*/  IMAD.MOV.U32 R7, RZ, RZ, R23 ;  /* 0x000000ffff077224 */ /* 0x000fce00078e0017 */
.L_x_44:
[----:B------:R-:W-:Y:S05]  /*1f10*/  BSYNC.RELIABLE B3 ;  /* 0x0000000000037941 */ /* 0x000fea0003800100 */
.L_x_42:
[----:B------:R-:W-:Y:S01]  /*1f20*/  ISETP.NE.AND P1, PT, R42, 0x4, PT ;  /* 0x000000042a00780c */ /* 0x000fe20003f25270 */
[----:B------:R-:W-:-:S12]  /*1f30*/  IMAD R25, R46, 0x8, R1 ;  /* 0x000000082e197824 */ /* 0x000fd800078e0201 */
[----:B------:R-:W2:Y:S01]  /*1f40*/  @!P1 LDL.64 R20, [R25] ;  /* 0x0000000019149983 */ /* 0x000ea20000100a00 */
[----:B------:R-:W0:Y:S01]  /*1f50*/  F2F.F32.F64 R37, R6 ;  /* 0x0000000600257310 */ /* 0x000e220000301000 */
[----:B------:R-:W-:Y:S01]  /*1f60*/  IMAD.WIDE R22, R49, 0x4, R18 ;  /* 0x0000000431167825 */ /* 0x000fe200078e0212 */
[----:B------:R-:W-:Y:S01]  /*1f70*/  @P1 IADD3 R42, PT, PT, R42, 0x1, RZ ;  /* 0x000000012a2a1810 */ /* 0x000fe20007ffe0ff */
[----:B------:R3:W-:Y:S01]  /*1f80*/  STL.64 [R25], R6 ;  /* 0x0000000619007387 */ /* 0x0007e20000100a00 */
[----:B------:R-:W-:Y:S01]  /*1f90*/  @!P1 MOV R42, 0x4 ;  /* 0x00000004002a9802 */ /* 0x000fe20000000f00 */
[----:B------:R-:W-:Y:S01]  /*1fa0*/  VIADD R46, R46, 0x1 ;  /* 0x000000012e2e7836 */ /* 0x000fe20000000000 */
[----:B------:R-:W-:Y:S01]  /*1fb0*/  DADD R8, R8, R6 ;  /* 0x0000000008087229 */ /* 0x000fe20000000006 */
[----:B------:R-:W-:Y:S01]  /*1fc0*/  IMAD.MOV.U32 R27, RZ, RZ, 0x1 ;  /* 0x00000001ff1b7424 */ /* 0x000fe200078e00ff */
[----:B------:R-:W-:Y:S01]  /*1fd0*/  MOV R33, R31 ;  /* 0x0000001f00217202 */ /* 0x000fe20000000f00 */
[----:B------:R-:W-:Y:S01]  /*1fe0*/  IMAD.MOV.U32 R26, RZ, RZ, 0x1 ;  /* 0x00000001ff1a7424 */ /* 0x000fe200078e00ff */
[----:B------:R-:W-:Y:S01]  /*1ff0*/  LOP3.LUT R46, R46, 0x3, RZ, 0xc0, !PT ;  /* 0x000000032e2e7812 */ /* 0x000fe200078ec0ff */
[----:B------:R-:W-:-:S02]  /*2000*/  IMAD.MOV.U32 R45, RZ, RZ, 0x1 ;  /* 0x00000001ff2d7424 */ /* 0x000fc400078e00ff */
[----:B------:R-:W-:Y:S01]  /*2010*/  IMAD.MOV.U32 R32, RZ, RZ, R30 ;  /* 0x000000ffff207224 */ /* 0x000fe200078e001e */
[----:B0-----:R3:W-:Y:S01]  /*2020*/  STG.E desc[UR8][R22.64], R37 ;  /* 0x0000002516007986 */ /* 0x0017e2000c101908 */
[----:B--2---:R-:W-:Y:S01]  /*2030*/  @!P1 DADD R10, R10, R20 ;  /* 0x000000000a0a9229 */ /* 0x004fe20000000014 */
[----:B------:R-:W-:Y:S01]  /*2040*/  ISETP.NE.AND P1, PT, R42, 0x4, PT ;  /* 0x000000042a00780c */ /* 0x000fe20003f25270 */
[----:B------:R-:W-:Y:S01]  /*2050*/  IMAD.MOV.U32 R21, RZ, RZ, R29 ;  /* 0x000000ffff157224 */ /* 0x000fe200078e001d */
[----:B------:R-:W-:-:S11]  /*2060*/  MOV R20, R28 ;  /* 0x0000001c00147202 */ /* 0x000fd60000000f00 */
[----:B---3--:R-:W-:Y:S05]  /*2070*/  @P1 BRA `(.L_x_36) ;  /* 0x0000000000341947 */ /* 0x008fea0003800000 */
[----:B------:R-:W-:Y:S01]  /*2080*/  DADD R20, -R10, R8 ;  /* 0x000000000a147229 */ /* 0x000fe20000000108 */
[----:B------:R-:W-:Y:S01]  /*2090*/  IMAD.WIDE R22, R49, 0x4, R16 ;  /* 0x0000000431167825 */ /* 0x000fe200078e0210 */
[----:B------:R-:W-:-:S03]  /*20a0*/  MOV R32, R30 ;  /* 0x0000001e00207202 */ /* 0x000fc60000000f00 */
[----:B------:R-:W-:-:S03]  /*20b0*/  IMAD.WIDE R24, R49, 0x4, R14 ;  /* 0x0000000431187825 */ /* 0x000fc600078e020e */
[----:B-1----:R-:W-:Y:S01]  /*20c0*/  DMUL R34, R20, 0.25 ;  /* 0x3fd0000014227828 */ /* 0x002fe20000000000 */
[----:B------:R-:W-:Y:S02]  /*20d0*/  IMAD.MOV.U32 R33, RZ, RZ, R31 ;  /* 0x000000ffff217224 */ /* 0x000fe400078e001f */
[----:B------:R-:W-:Y:S02]  /*20e0*/  IMAD.MOV.U32 R20, RZ, RZ, R28 ;  /* 0x000000ffff147224 */ /* 0x000fe400078e001c */
[----:B------:R-:W-:Y:S02]  /*20f0*/  IMAD.MOV.U32 R21, RZ, RZ, R29 ;  /* 0x000000ffff157224 */ /* 0x000fe400078e001d */
[----:B------:R-:W-:-:S03]  /*2100*/  IMAD.MOV.U32 R42, RZ, RZ, 0x4 ;  /* 0x00000004ff2a7424 */ /* 0x000fc600078e00ff */
[----:B------:R-:W0:Y:S02]  /*2110*/  F2F.F32.F64 R34, R34 ;  /* 0x0000002200227310 */ /* 0x000e240000301000 */
[----:B0-----:R-:W-:Y:S01]  /*2120*/  FADD R37, -R34, R37 ;  /* 0x0000002522257221 */ /* 0x001fe20000000100 */
[----:B------:R0:W-:Y:S04]  /*2130*/  STG.E desc[UR8][R22.64], R34 ;  /* 0x0000002216007986 */ /* 0x0001e8000c101908 */
[----:B------:R0:W-:Y:S02]  /*2140*/  STG.E desc[UR8][R24.64], R37 ;  /* 0x0000002518007986 */ /* 0x0001e4000c101908 */
.L_x_36:
[----:B------:R-:W-:Y:S05]  /*2150*/  BSYNC.RECONVERGENT B2 ;  /* 0x0000000000027941 */ /* 0x000fea0003800200 */
.L_x_30:
[----:B0-----:R-:W0:Y:S01]  /*2160*/  LDC R22, c[0x0][0x388] ;  /* 0x0000e200ff167b82 */ /* 0x001e220000000800 */
[----:B------:R-:W-:Y:S01]  /*2170*/  IADD3 R48, PT, PT, R48, 0x2, RZ ;  /* 0x0000000230307810 */ /* 0x000fe20007ffe0ff */
[----:B------:R-:W-:-:S03]  /*2180*/  VIADD R44, R44, 0x2 ;  /* 0x000000022c2c7836 */ /* 0x000fc60000000000 */
[----:B------:R-:W-:Y:S01]  /*2190*/  ISETP.NE.AND P1, PT, R48, RZ, PT ;  /* 0x000000ff3000720c */ /* 0x000fe20003f25270 */
[C---:B0-----:R-:W-:Y:S01]  /*21a0*/  IMAD R49, R22.reuse, 0x2, R49 ;  /* 0x0000000216317824 */ /* 0x041fe200078e0231 */
[C---:B------:R-:W-:Y:S01]  /*21b0*/  LEA R50, R22.reuse, R50, 0x1 ;  /* 0x0000003216327211 */ /* 0x040fe200078e08ff */
[----:B------:R-:W-:-:S10]  /*21c0*/  IMAD R47, R22, 0x2, R47 ;  /* 0x00000002162f7824 */ /* 0x000fd400078e022f */
[----:B------:R-:W-:Y:S05]  /*21d0*/  @P1 BRA `(.L_x_50) ;  /* 0xffffffec00241947 */ /* 0x000fea000383ffff */
[----:B------:R-:W-:Y:S05]  /*21e0*/  BSYNC.RECONVERGENT B0 ;  /* 0x0000000000007941 */ /* 0x000fea0003800200 */
.L_x_9:
[----:B------:R-:W-:Y:S01]  /*21f0*/  LOP3.LUT P2, RZ, R26, 0xff, RZ, 0xc0, !PT ;  /* 0x000000ff1aff7812 */ /* 0x000fe2000784c0ff */
[----:B------:R-:W-:Y:S01]  /*2200*/  VIADD R24, R44, 0xffffffff ;  /* 0xffffffff2c187836 */ /* 0x000fe20000000000 */
[----:B------:R-:W-:Y:S02]  /*2210*/  LOP3.LUT P1, RZ, R45, 0xff, RZ, 0xc0, !PT ;  /* 0x000000ff2dff7812 */ /* 0x000fe4000782c0ff */
[----:B------:R-:W-:Y:S02]  /*2220*/  PLOP3.LUT P2, PT, P2, PT, PT, 0x8, 0x80 ;  /* 0x000000000080781c */ /* 0x000fe4000174e170 */
[----:B------:R-:W-:-:S13]  /*2230*/  PLOP3.LUT P1, PT, P1, PT, PT, 0x8, 0x80 ;  /* 0x000000000080781c */ /* 0x000fda0000f2e170 */
.L_x_8:
[----:B------:R-:W-:Y:S05]  /*2240*/  BSYNC.RECONVERGENT B1 ;  /* 0x0000000000017941 */ /* 0x000fea0003800200 */
.L_x_7:
[----:B------:R-:W-:Y:S05]  /*2250*/  WARPSYNC.ALL ;  /* 0x0000000000007948 */ /* 0x000fea0003800000 */
[----:B------:R-:W-:-:S04]  /*2260*/  LOP3.LUT R43, R43, 0x1, RZ, 0xc0, !PT ;  /* 0x000000012b2b7812 */ /* 0x000fc800078ec0ff */
[----:B------:R-:W-:-:S13]  /*2270*/  ISETP.NE.U32.AND P3, PT, R43, 0x1, PT ;  /* 0x000000012b00780c */ /* 0x000fda0003f65070 */
[----:B------:R-:W-:Y:S05]  /*2280*/  @P3 EXIT ;  /* 0x000000000000394d */ /* 0x000fea0003800000 */
[----:B------:R-:W0:Y:S01]  /*2290*/  LDCU UR4, c[0x0][0x388] ;  /* 0x00007100ff0477ac */ /* 0x000e220008000800 */
[----:B------:R-:W2:Y:S01]  /*22a0*/  LDC.64 R22, c[0x0][0x380] ;  /* 0x0000e000ff167b82 */ /* 0x000ea20000000a00 */
[----:B0-----:R-:W-:-:S05]  /*22b0*/  IMAD R29, R24, UR4, RZ ;  /* 0x00000004181d7c24 */ /* 0x001fca000f8e02ff */
[----:B------:R-:W-:-:S05]  /*22c0*/  IADD3 R25, PT, PT, R0, R29, RZ ;  /* 0x0000001d00197210 */ /* 0x000fca0007ffe0ff */
[----:B--2---:R-:W-:-:S06]  /*22d0*/  IMAD.WIDE R22, R25, 0x4, R22 ;  /* 0x0000000419167825 */ /* 0x004fcc00078e0216 */
[----:B------:R-:W2:Y:S01]  /*22e0*/  LDG.E.CONSTANT R22, desc[UR8][R22.64] ;  /* 0x0000000816167981 */ /* 0x000ea2000c1e9900 */
[----:B------:R-:W-:Y:S01]  /*22f0*/  BSSY.RECONVERGENT B0, `(.L_x_51) ;  /* 0x000000e000007945 */ /* 0x000fe20003800200 */
[----:B--2---:R0:W2:Y:S03]  /*2300*/  F2F.F64.F32 R26, R22 ;  /* 0x00000016001a7310 */ /* 0x0040a60000201800 */
[----:B------:R-:W-:Y:S05]  /*2310*/  @P0 BRA `(.L_x_52) ;  /* 0x00000000001c0947 */ /* 0x000fea0003800000 */
[----:B--2---:R-:W-:Y:S01]  /*2320*/  DSETP.NE.AND P0, PT, |R26|, +INF , PT ;  /* 0x7ff000001a00742a */ /* 0x004fe20003f05200 */
[----:B0-----:R-:W-:Y:S02]  /*2330*/  IMAD.MOV.U32 R22, RZ, RZ, R20 ;  /* 0x000000ffff167224 */ /* 0x001fe400078e0014 */
[----:B------:R-:W-:-:S11]  /*2340*/  IMAD.MOV.U32 R23, RZ, RZ, R21 ;  /* 0x000000ffff177224 */ /* 0x000fd600078e0015 */
[----:B------:R-:W-:Y:S05]  /*2350*/  @!P0 BRA `(.L_x_53) ;  /* 0x00000000001c8947 */ /* 0x000fea0003800000 */
[----:B------:R-:W-:-:S08]  /*2360*/  DMUL R20, R26, R4 ;  /* 0x000000041a147228 */ /* 0x000fd00000000000 */
[----:B------:R-:W-:Y:S01]  /*2370*/  DFMA R22, R12, R22, R20 ;  /* 0x000000160c16722b */ /* 0x000fe20000000014 */
[----:B------:R-:W-:Y:S10]  /*2380*/  BRA `(.L_x_53) ;  /* 0x0000000000107947 */ /* 0x000ff40003800000 */
.L_x_52:
[----:B--2---:R-:W-:-:S14]  /*2390*/  DSETP.NE.AND P0, PT, |R26|, +INF , PT ;  /* 0x7ff000001a00742a */ /* 0x004fdc0003f05200 */
[----:B------:R-:W-:Y:S05]  /*23a0*/  @!P0 EXIT ;  /* 0x000000000000894d */ /* 0x000fea0003800000 */
[----:B0-----:R-:W-:Y:S01]  /*23b0*/  MOV R22, R26 ;  /* 0x0000001a00167202 */ /* 0x001fe20000000f00 */
[----:B------:R-:W-:-:S07]  /*23c0*/  IMAD.MOV.U32 R23, RZ, RZ, R27 ;  /* 0x000000ffff177224 */ /* 0x000fce00078e001b */
.L_x_53:
[----:B------:R-:W-:Y:S05]  /*23d0*/  BSYNC.RECONVERGENT B0 ;  /* 0x0000000000007941 */ /* 0x000fea0003800200 */
.L_x_51:
[----:B------:R-:W-:-:S13]  /*23e0*/  ISETP.GE.AND P0, PT, R24, R41, PT ;  /* 0x000000291800720c */ /* 0x000fda0003f06270 */
[----:B------:R-:W-:Y:S05]  /*23f0*/  @!P0 EXIT ;  /* 0x000000000000894d */ /* 0x000fea0003800000 */
[----:B------:R-:W-:Y:S01]  /*2400*/  BSSY.RECONVERGENT B0, `(.L_x_54) ;  /* 0x000000b000007945 */ /* 0x000fe20003800200 */
[----:B------:R-:W-:-:S03]  /*2410*/  DADD R20, R26, -R22 ;  /* 0x000000001a147229 */ /* 0x000fc60000000816 */
[----:B------:R-:W-:Y:S08]  /*2420*/  @P2 BRA `(.L_x_55) ;  /* 0x0000000000142947 */ /* 0x000ff00003800000 */
[----:B------:R-:W-:-:S14]  /*2430*/  DSETP.NE.AND P0, PT, |R20|, +INF , PT ;  /* 0x7ff000001400742a */ /* 0x000fdc0003f05200 */
[----:B------:R-:W-:Y:S05]  /*2440*/  @!P0 BRA `(.L_x_56) ;  /* 0x0000000000188947 */ /* 0x000fea0003800000 */
[----:B------:R-:W-:-:S08]  /*2450*/  DMUL R4, |R20|, R4 ;  /* 0x0000000414047228 */ /* 0x000fd00000000200 */
[----:B------:R-:W-:Y:S01]  /*2460*/  DFMA R32, R12, R32, R4 ;  /* 0x000000200c20722b */ /* 0x000fe20000000004 */
[----:B------:R-:W-:Y:S10]  /*2470*/  BRA `(.L_x_56) ;  /* 0x00000000000c7947 */ /* 0x000ff40003800000 */
.L_x_55:
[----:B------:R-:W-:-:S14]  /*2480*/  DSETP.NE.AND P0, PT, |R20|, +INF , PT ;  /* 0x7ff000001400742a */ /* 0x000fdc0003f05200 */
[----:B------:R-:W-:Y:S05]  /*2490*/  @!P0 EXIT ;  /* 0x000000000000894d */ /* 0x000fea0003800000 */
[----:B------:R-:W-:-:S11]  /*24a0*/  DADD R32, -RZ, |R20| ;  /* 0x00000000ff207229 */ /* 0x000fd60000000514 */
.L_x_56:
[----:B------:R-:W-:Y:S05]  /*24b0*/  BSYNC.RECONVERGENT B0 ;  /* 0x0000000000007941 */ /* 0x000fea0003800200 */
.L_x_54:
[----:B------:R-:W-:Y:S01]  /*24c0*/  UMOV UR4, 0xeb851eb8 ;  /* 0xeb851eb800047882 */ /* 0x000fe20000000000 */
[----:B------:R-:W-:Y:S01]  /*24d0*/  UMOV UR5, 0x3f8eb851 ;  /* 0x3f8eb85100057882 */ /* 0x000fe20000000000 */
[----:B------:R-:W-:Y:S01]  /*24e0*/  BSSY.RECONVERGENT B0, `(.L_x_57) ;  /* 0x000002f000007945 */ /* 0x000fe20003800200 */
        /* <DEDUP_REMOVED lines=12> */
[----:B------:R-:W-:Y:S05]  /*25b0*/  @P1 EXIT ;  /* 0x000000000000194d */ /* 0x000fea0003800000 */
[----:B------:R-:W-:Y:S05]  /*25c0*/  BRA `(.L_x_59) ;  /* 0x0000000000807947 */ /* 0x000fea0003800000 */
.L_x_58:
        /* <DEDUP_REMOVED lines=15> */
[----:B------:R-:W-:Y:S02]  /*26c0*/  MOV R27, R25 ;  /* 0x00000019001b7202 */ /* 0x000fe40000000f00 */
[----:B------:R-:W-:-:S07]  /*26d0*/  MOV R40, 0x26f0 ;  /* 0x000026f000287802 */ /* 0x000fce0000000f00 */
[----:B-1----:R-:W-:Y:S05]  /*26e0*/  CALL.REL.NOINC `($__internal_0_$__cuda_sm20_div_rn_f64_full) ;  /* 0x00000000008c7944 */ /* 0x002fea0003c00000 */
[----:B------:R-:W-:Y:S02]  /*26f0*/  IMAD.MOV.U32 R4, RZ, RZ, R22 ;  /* 0x000000ffff047224 */ /* 0x000fe400078e0016 */
[----:B------:R-:W-:-:S07]  /*2700*/  IMAD.MOV.U32 R5, RZ, RZ, R23 ;  /* 0x000000ffff057224 */ /* 0x000fce00078e0017 */
.L_x_61:
[----:B------:R-:W-:Y:S05]  /*2710*/  BSYNC.RECONVERGENT B1 ;  /* 0x0000000000017941 */ /* 0x000fea0003800200 */
.L_x_60:
[----:B------:R-:W-:Y:S05]  /*2720*/  @P1 BRA `(.L_x_62) ;  /* 0x0000000000181947 */ /* 0x000fea0003800000 */
[----:B------:R-:W-:-:S14]  /*2730*/  DSETP.NE.AND P0, PT, |R4|, +INF , PT ;  /* 0x7ff000000400742a */ /* 0x000fdc0003f05200 */
[----:B------:R-:W-:Y:S05]  /*2740*/  @!P0 BRA `(.L_x_59) ;  /* 0x0000000000208947 */ /* 0x000fea0003800000 */
[----:B------:R-:W-:Y:S02]  /*2750*/  DMUL R4, R4, R2 ;  /* 0x0000000204047228 */ /* 0x000fe40000000000 */
[----:B------:R-:W-:-:S08]  /*2760*/  DADD R2, -R2, 1 ;  /* 0x3ff0000002027429 */ /* 0x000fd00000000100 */
[----:B------:R-:W-:Y:S01]  /*2770*/  DFMA R6, R2, R6, R4 ;  /* 0x000000060206722b */ /* 0x000fe20000000004 */
[----:B------:R-:W-:Y:S10]  /*2780*/  BRA `(.L_x_59) ;  /* 0x0000000000107947 */ /* 0x000ff40003800000 */
.L_x_62:
[----:B------:R-:W-:-:S14]  /*2790*/  DSETP.NE.AND P0, PT, |R4|, +INF , PT ;  /* 0x7ff000000400742a */ /* 0x000fdc0003f05200 */
[----:B------:R-:W-:Y:S05]  /*27a0*/  @!P0 EXIT ;  /* 0x000000000000894d */ /* 0x000fea0003800000 */
[----:B------:R-:W-:Y:S01]  /*27b0*/  MOV R6, R4 ;  /* 0x0000000400067202 */ /* 0x000fe20000000f00 */
[----:B------:R-:W-:-:S07]  /*27c0*/  IMAD.MOV.U32 R7, RZ, RZ, R5 ;  /* 0x000000ffff077224 */ /* 0x000fce00078e0005 */
.L_x_59:
[----:B------:R-:W-:Y:S05]  /*27d0*/  BSYNC.RECONVERGENT B0 ;  /* 0x0000000000007941 */ /* 0x000fea0003800200 */
.L_x_57:
[----:B------:R-:W-:-:S13]  /*27e0*/  ISETP.NE.AND P1, PT, R42, 0x4, PT ;  /* 0x000000042a00780c */ /* 0x000fda0003f25270 */
[----:B------:R-:W-:-:S06]  /*27f0*/  @!P1 IMAD.U32 R2, R46, 0x8, R1 ;  /* 0x000000082e029824 */ /* 0x000fcc00078e0001 */
[----:B------:R-:W2:Y:S01]  /*2800*/  @!P1 LDL.64 R2, [R2] ;  /* 0x0000000002029983 */ /* 0x000ea20000100a00 */
[----:B------:R-:W0:Y:S01]  /*2810*/  F2F.F32.F64 R0, R6 ;  /* 0x0000000600007310 */ /* 0x000e220000301000 */
[----:B------:R-:W-:Y:S01]  /*2820*/  @P1 ISETP.EQ.AND P0, PT, R42, 0x3, PT ;  /* 0x000000032a00180c */ /* 0x000fe20003f02270 */
[----:B------:R-:W-:Y:S01]  /*2830*/  IMAD.WIDE R18, R29, 0x4, R18 ;  /* 0x000000041d127825 */ /* 0x000fe200078e0212 */
[----:B------:R-:W-:Y:S01]  /*2840*/  @!P1 PLOP3.LUT P0, PT, PT, PT, PT, 0x80, 0x8 ;  /* 0x000000000008981c */ /* 0x000fe20003f0f070 */
[----:B------:R-:W-:-:S03]  /*2850*/  DADD R8, R6, R8 ;  /* 0x0000000006087229 */ /* 0x000fc60000000008 */
[----:B0-----:R0:W-:Y:S01]  /*2860*/  STG.E desc[UR8][R18.64], R0 ;  /* 0x0000000012007986 */ /* 0x0011e2000c101908 */
[----:B--2---:R-:W-:-:S08]  /*2870*/  @!P1 DADD R10, R2, R10 ;  /* 0x00000000020a9229 */ /* 0x004fd0000000000a */
[----:B0-----:R-:W-:Y:S05]  /*2880*/  @!P0 EXIT ;  /* 0x000000000000894d */ /* 0x001fea0003800000 */
[----:B------:R-:W-:Y:S01]  /*2890*/  DADD R10, R8, -R10 ;  /* 0x00000000080a7229 */ /* 0x000fe2000000080a */
[----:B------:R-:W-:-:S04]  /*28a0*/  IMAD.WIDE R16, R29, 0x4, R16 ;  /* 0x000000041d107825 */ /* 0x000fc800078e0210 */
[----:B------:R-:W-:-:S03]  /*28b0*/  IMAD.WIDE R14, R29, 0x4, R14 ;  /* 0x000000041d0e7825 */ /* 0x000fc600078e020e */
[----:B------:R-:W-:-:S10]  /*28c0*/  DMUL R10, R10, 0.25 ;  /* 0x3fd000000a0a7828 */ /* 0x000fd40000000000 */
[----:B------:R-:W0:Y:S02]  /*28d0*/  F2F.F32.F64 R11, R10 ;  /* 0x0000000a000b7310 */ /* 0x000e240000301000 */
[----:B0-----:R-:W-:Y:S01]  /*28e0*/  FADD R3, R0, -R11 ;  /* 0x8000000b00037221 */ /* 0x001fe20000000000 */
[----:B------:R-:W-:Y:S04]  /*28f0*/  STG.E desc[UR8][R16.64], R11 ;  /* 0x0000000b10007986 */ /* 0x000fe8000c101908 */
[----:B------:R-:W-:Y:S01]  /*2900*/  STG.E desc[UR8][R14.64], R3 ;  /* 0x000000030e007986 */ /* 0x000fe2000c101908 */
[----:B------:R-:W-:Y:S05]  /*2910*/  EXIT ;  /* 0x000000000000794d */ /* 0x000fea0003800000 */
        .weak           $__internal_0_$__cuda_sm20_div_rn_f64_full
        .type           $__internal_0_$__cuda_sm20_div_rn_f64_full,@function
        .size           $__internal_0_$__cuda_sm20_div_rn_f64_full,(.L_x_164 - $__internal_0_$__cuda_sm20_div_rn_f64_full)
$__internal_0_$__cuda_sm20_div_rn_f64_full:
[----:B------:R-:W-:Y:S01]  /*2920*/  FSETP.GEU.AND P4, PT, |R21|, 1.469367938527859385e-39, PT ;  /* 0x001000001500780b */ /* 0x000fe20003f8e200 */
[----:B------:R-:W-:Y:S01]  /*2930*/  IMAD.MOV.U32 R23, RZ, RZ, R27 ;  /* 0x000000ffff177224 */ /* 0x000fe200078e001b */
[C---:B------:R-:W-:Y:S01]  /*2940*/  FSETP.GEU.AND P2, PT, |R27|.reuse, 1.469367938527859385e-39, PT ;  /* 0x001000001b00780b */ /* 0x040fe20003f4e200 */
[----:B------:R-:W-:Y:S01]  /*2950*/  IMAD.MOV.U32 R52, RZ, RZ, 0x1ca00000 ;  /* 0x1ca00000ff347424 */ /* 0x000fe200078e00ff */
[----:B------:R-:W-:Y:S01]  /*2960*/  MOV R22, R24 ;  /* 0x0000001800167202 */ /* 0x000fe20000000f00 */
[----:B------:R-:W-:Y:S01]  /*2970*/  IMAD.MOV.U32 R36, RZ, RZ, 0x1 ;  /* 0x00000001ff247424 */ /* 0x000fe200078e00ff */
[----:B------:R-:W-:Y:S01]  /*2980*/  LOP3.LUT R25, R27, 0x800fffff, RZ, 0xc0, !PT ;  /* 0x800fffff1b197812 */ /* 0x000fe200078ec0ff */
[----:B------:R-:W-:Y:S01]  /*2990*/  BSSY.RECONVERGENT B5, `(.L_x_63) ;  /* 0x0000051000057945 */ /* 0x000fe20003800200 */
[----:B------:R-:W-:Y:S02]  /*29a0*/  LOP3.LUT R51, R21, 0x7ff00000, RZ, 0xc0, !PT ;  /* 0x7ff0000015337812 */ /* 0x000fe400078ec0ff */
[----:B------:R-:W-:-:S02]  /*29b0*/  LOP3.LUT R25, R25, 0x3ff00000, RZ, 0xfc, !PT ;  /* 0x3ff0000019197812 */ /* 0x000fc400078efcff */
[----:B------:R-:W-:Y:S02]  /*29c0*/  LOP3.LUT R54, R27, 0x7ff00000, RZ, 0xc0, !PT ;  /* 0x7ff000001b367812 */ /* 0x000fe400078ec0ff */
[----:B------:R-:W-:Y:S01]  /*29d0*/  @!P4 LOP3.LUT R26, R23, 0x7ff00000, RZ, 0xc0, !PT ;  /* 0x7ff00000171ac812 */ /* 0x000fe200078ec0ff */
[----:B------:R-:W-:Y:S01]  /*29e0*/  @!P2 DMUL R24, R22, 8.98846567431157953865e+307 ;  /* 0x7fe000001618a828 */ /* 0x000fe20000000000 */
[C---:B------:R-:W-:Y:S02]  /*29f0*/  ISETP.GE.U32.AND P3, PT, R51.reuse, R54, PT ;  /* 0x000000363300720c */ /* 0x040fe40003f66070 */
[----:B------:R-:W-:Y:S02]  /*2a00*/  @!P4 ISETP.GE.U32.AND P5, PT, R51, R26, PT ;  /* 0x0000001a3300c20c */ /* 0x000fe40003fa6070 */
[----:B------:R-:W-:Y:S01]  /*2a10*/  MOV R26, R20 ;  /* 0x00000014001a7202 */ /* 0x000fe20000000f00 */
[----:B------:R-:W0:Y:S01]  /*2a20*/  MUFU.RCP64H R37, R25 ;  /* 0x0000001900257308 */ /* 0x000e220000001800 */
[----:B------:R-:W-:-:S03]  /*2a30*/  @!P4 SEL R27, R52, 0x63400000, !P5 ;  /* 0x63400000341bc807 */ /* 0x000fc60006800000 */
[----:B------:R-:W-:Y:S02]  /*2a40*/  @!P2 LOP3.LUT R54, R25, 0x7ff00000, RZ, 0xc0, !PT ;  /* 0x7ff000001936a812 */ /* 0x000fe400078ec0ff */
[--C-:B------:R-:W-:Y:S02]  /*2a50*/  @!P4 LOP3.LUT R34, R27, 0x80000000, R21.reuse, 0xf8, !PT ;  /* 0x800000001b22c812 */ /* 0x100fe400078ef815 */
[----:B------:R-:W-:Y:S02]  /*2a60*/  SEL R27, R52, 0x63400000, !P3 ;  /* 0x63400000341b7807 */ /* 0x000fe40005800000 */
[----:B------:R-:W-:Y:S01]  /*2a70*/  @!P4 LOP3.LUT R35, R34, 0x100000, RZ, 0xfc, !PT ;  /* 0x001000002223c812 */ /* 0x000fe200078efcff */
[----:B------:R-:W-:Y:S01]  /*2a80*/  @!P4 IMAD.MOV.U32 R34, RZ, RZ, RZ ;  /* 0x000000ffff22c224 */ /* 0x000fe200078e00ff */
[----:B------:R-:W-:-:S06]  /*2a90*/  LOP3.LUT R27, R27, 0x800fffff, R21, 0xf8, !PT ;  /* 0x800fffff1b1b7812 */ /* 0x000fcc00078ef815 */
[----:B------:R-:W-:Y:S02]  /*2aa0*/  @!P4 DFMA R26, R26, 2, -R34 ;  /* 0x400000001a1ac82b */ /* 0x000fe40000000822 */
[----:B0-----:R-:W-:-:S08]  /*2ab0*/  DFMA R34, R36, -R24, 1 ;  /* 0x3ff000002422742b */ /* 0x001fd00000000818 */
[----:B------:R-:W-:-:S08]  /*2ac0*/  DFMA R34, R34, R34, R34 ;  /* 0x000000222222722b */ /* 0x000fd00000000022 */
[----:B------:R-:W-:-:S08]  /*2ad0*/  DFMA R34, R36, R34, R36 ;  /* 0x000000222422722b */ /* 0x000fd00000000024 */
[----:B------:R-:W-:-:S08]  /*2ae0*/  DFMA R36, R34, -R24, 1 ;  /* 0x3ff000002224742b */ /* 0x000fd00000000818 */
[----:B------:R-:W-:-:S08]  /*2af0*/  DFMA R34, R34, R36, R34 ;  /* 0x000000242222722b */ /* 0x000fd00000000022 */
[----:B------:R-:W-:-:S08]  /*2b00*/  DMUL R36, R34, R26 ;  /* 0x0000001a22247228 */ /* 0x000fd00000000000 */
[----:B------:R-:W-:-:S08]  /*2b10*/  DFMA R38, R36, -R24, R26 ;  /* 0x800000182426722b */ /* 0x000fd0000000001a */
[----:B------:R-:W-:Y:S01]  /*2b20*/  DFMA R38, R34, R38, R36 ;  /* 0x000000262226722b */ /* 0x000fe20000000024 */
[----:B------:R-:W-:Y:S02]  /*2b30*/  MOV R36, R51 ;  /* 0x0000003300247202 */ /* 0x000fe40000000f00 */
[----:B------:R-:W-:-:S05]  /*2b40*/  @!P4 LOP3.LUT R36, R27, 0x7ff00000, RZ, 0xc0, !PT ;  /* 0x7ff000001b24c812 */ /* 0x000fca00078ec0ff */
[----:B------:R-:W-:-:S05]  /*2b50*/  VIADD R34, R36, 0xffffffff ;  /* 0xffffffff24227836 */ /* 0x000fca0000000000 */
[----:B------:R-:W-:Y:S01]  /*2b60*/  ISETP.GT.U32.AND P2, PT, R34, 0x7feffffe, PT ;  /* 0x7feffffe2200780c */ /* 0x000fe20003f44070 */
[----:B------:R-:W-:-:S05]  /*2b70*/  VIADD R34, R54, 0xffffffff ;  /* 0xffffffff36227836 */ /* 0x000fca0000000000 */
[----:B------:R-:W-:-:S13]  /*2b80*/  ISETP.GT.U32.OR P2, PT, R34, 0x7feffffe, P2 ;  /* 0x7feffffe2200780c */ /* 0x000fda0001744470 */
[----:B------:R-:W-:Y:S05]  /*2b90*/  @P2 BRA `(.L_x_64) ;  /* 0x00000000006c2947 */ /* 0x000fea0003800000 */
[----:B------:R-:W-:-:S04]  /*2ba0*/  LOP3.LUT R20, R23, 0x7ff00000, RZ, 0xc0, !PT ;  /* 0x7ff0000017147812 */ /* 0x000fc800078ec0ff */
[CC--:B------:R-:W-:Y:S02]  /*2bb0*/  ISETP.GE.U32.AND P2, PT, R51.reuse, R20.reuse, PT ;  /* 0x000000143300720c */ /* 0x0c0fe40003f46070 */
[----:B------:R-:W-:Y:S01]  /*2bc0*/  VIADDMNMX R51, R51, -R20, 0xb9600000, !PT ;  /* 0xb960000033337446 */ /* 0x000fe20007800914 */
[----:B------:R-:W-:Y:S01]  /*2bd0*/  IMAD.MOV.U32 R20, RZ, RZ, RZ ;  /* 0x000000ffff147224 */ /* 0x000fe200078e00ff */
[----:B------:R-:W-:Y:S02]  /*2be0*/  SEL R21, R52, 0x63400000, !P2 ;  /* 0x6340000034157807 */ /* 0x000fe40005000000 */
[----:B------:R-:W-:-:S04]  /*2bf0*/  VIMNMX R36, PT, PT, R51, 0x46a00000, PT ;  /* 0x46a0000033247848 */ /* 0x000fc80003fe0100 */
[----:B------:R-:W-:-:S05]  /*2c00*/  IADD3 R36, PT, PT, -R21, R36, RZ ;  /* 0x0000002415247210 */ /* 0x000fca0007ffe1ff */
[----:B------:R-:W-:-:S06]  /*2c10*/  VIADD R21, R36, 0x7fe00000 ;  /* 0x7fe0000024157836 */ /* 0x000fcc0000000000 */
[----:B------:R-:W-:-:S10]  /*2c20*/  DMUL R34, R38, R20 ;  /* 0x0000001426227228 */ /* 0x000fd40000000000 */
[----:B------:R-:W-:-:S13]  /*2c30*/  FSETP.GTU.AND P2, PT, |R35|, 1.469367938527859385e-39, PT ;  /* 0x001000002300780b */ /* 0x000fda0003f4c200 */
[----:B------:R-:W-:Y:S05]  /*2c40*/  @P2 BRA `(.L_x_65) ;  /* 0x0000000000942947 */ /* 0x000fea0003800000 */
[----:B------:R-:W-:-:S06]  /*2c50*/  DFMA R24, R38, -R24, R26 ;  /* 0x800000182618722b */ /* 0x000fcc000000001a */
[----:B------:R-:W-:-:S04]  /*2c60*/  MOV R24, RZ ;  /* 0x000000ff00187202 */ /* 0x000fc80000000f00 */
[C---:B------:R-:W-:Y:S02]  /*2c70*/  FSETP.NEU.AND P2, PT, R25.reuse, RZ, PT ;  /* 0x000000ff1900720b */ /* 0x040fe40003f4d000 */
[----:B------:R-:W-:-:S04]  /*2c80*/  LOP3.LUT R23, R25, 0x80000000, R23, 0x48, !PT ;  /* 0x8000000019177812 */ /* 0x000fc800078e4817 */
[----:B------:R-:W-:-:S07]  /*2c90*/  LOP3.LUT R25, R23, R21, RZ, 0xfc, !PT ;  /* 0x0000001517197212 */ /* 0x000fce00078efcff */
[----:B------:R-:W-:Y:S05]  /*2ca0*/  @!P2 BRA `(.L_x_65) ;  /* 0x00000000007ca947 */ /* 0x000fea0003800000 */
[----:B------:R-:W-:Y:S01]  /*2cb0*/  IMAD.MOV R21, RZ, RZ, -R36 ;  /* 0x000000ffff157224 */ /* 0x000fe200078e0a24 */
[----:B------:R-:W-:Y:S01]  /*2cc0*/  DMUL.RP R24, R38, R24 ;  /* 0x0000001826187228 */ /* 0x000fe20000008000 */
[----:B------:R-:W-:-:S06]  /*2cd0*/  IMAD.MOV.U32 R20, RZ, RZ, RZ ;  /* 0x000000ffff147224 */ /* 0x000fcc00078e00ff */
[----:B------:R-:W-:-:S03]  /*2ce0*/  DFMA R20, R34, -R20, R38 ;  /* 0x800000142214722b */ /* 0x000fc60000000026 */
[----:B------:R-:W-:-:S03]  /*2cf0*/  LOP3.LUT R23, R25, R23, RZ, 0x3c, !PT ;  /* 0x0000001719177212 */ /* 0x000fc600078e3cff */
[----:B------:R-:W-:-:S04]  /*2d00*/  IADD3 R20, PT, PT, -R36, -0x43300000, RZ ;  /* 0xbcd0000024147810 */ /* 0x000fc80007ffe1ff */
[----:B------:R-:W-:-:S04]  /*2d10*/  FSETP.NEU.AND P2, PT, |R21|, R20, PT ;  /* 0x000000141500720b */ /* 0x000fc80003f4d200 */
[----:B------:R-:W-:Y:S02]  /*2d20*/  FSEL R34, R24, R34, !P2 ;  /* 0x0000002218227208 */ /* 0x000fe40005000000 */
[----:B------:R-:W-:Y:S01]  /*2d30*/  FSEL R35, R23, R35, !P2 ;  /* 0x0000002317237208 */ /* 0x000fe20005000000 */
[----:B------:R-:W-:Y:S06]  /*2d40*/  BRA `(.L_x_65) ;  /* 0x0000000000547947 */ /* 0x000fec0003800000 */
.L_x_64:
[----:B------:R-:W-:-:S14]  /*2d50*/  DSETP.NAN.AND P2, PT, R20, R20, PT ;  /* 0x000000141400722a */ /* 0x000fdc0003f48000 */
[----:B------:R-:W-:Y:S05]  /*2d60*/  @P2 BRA `(.L_x_66) ;  /* 0x0000000000442947 */ /* 0x000fea0003800000 */
[----:B------:R-:W-:-:S14]  /*2d70*/  DSETP.NAN.AND P2, PT, R22, R22, PT ;  /* 0x000000161600722a */ /* 0x000fdc0003f48000 */
[----:B------:R-:W-:Y:S05]  /*2d80*/  @P2 BRA `(.L_x_67) ;  /* 0x0000000000302947 */ /* 0x000fea0003800000 */
[----:B------:R-:W-:Y:S01]  /*2d90*/  ISETP.NE.AND P2, PT, R36, R54, PT ;  /* 0x000000362400720c */ /* 0x000fe20003f45270 */
[----:B------:R-:W-:Y:S01]  /*2da0*/  IMAD.MOV.U32 R35, RZ, RZ, -0x80000 ;  /* 0xfff80000ff237424 */ /* 0x000fe200078e00ff */
[----:B------:R-:W-:-:S11]  /*2db0*/  MOV R34, 0x0 ;  /* 0x0000000000227802 */ /* 0x000fd60000000f00 */
[----:B------:R-:W-:Y:S05]  /*2dc0*/  @!P2 BRA `(.L_x_65) ;  /* 0x000000000034a947 */ /* 0x000fea0003800000 */
[----:B------:R-:W-:Y:S02]  /*2dd0*/  ISETP.NE.AND P2, PT, R36, 0x7ff00000, PT ;  /* 0x7ff000002400780c */ /* 0x000fe40003f45270 */
[----:B------:R-:W-:Y:S02]  /*2de0*/  LOP3.LUT R35, R21, 0x80000000, R23, 0x48, !PT ;  /* 0x8000000015237812 */ /* 0x000fe400078e4817 */
[----:B------:R-:W-:-:S13]  /*2df0*/  ISETP.EQ.OR P2, PT, R54, RZ, !P2 ;  /* 0x000000ff3600720c */ /* 0x000fda0005742670 */
[----:B------:R-:W-:Y:S01]  /*2e00*/  @P2 LOP3.LUT R20, R35, 0x7ff00000, RZ, 0xfc, !PT ;  /* 0x7ff0000023142812 */ /* 0x000fe200078efcff */
[----:B------:R-:W-:Y:S01]  /*2e10*/  @!P2 IMAD.MOV.U32 R34, RZ, RZ, RZ ;  /* 0x000000ffff22a224 */ /* 0x000fe200078e00ff */
[----:B------:R-:W-:-:S03]  /*2e20*/  @P2 MOV R34, RZ ;  /* 0x000000ff00222202 */ /* 0x000fc60000000f00 */
[----:B------:R-:W-:Y:S01]  /*2e30*/  @P2 IMAD.MOV.U32 R35, RZ, RZ, R20 ;  /* 0x000000ffff232224 */ /* 0x000fe200078e0014 */
[----:B------:R-:W-:Y:S06]  /*2e40*/  BRA `(.L_x_65) ;  /* 0x0000000000147947 */ /* 0x000fec0003800000 */
.L_x_67:
[----:B------:R-:W-:Y:S01]  /*2e50*/  LOP3.LUT R35, R23, 0x80000, RZ, 0xfc, !PT ;  /* 0x0008000017237812 */ /* 0x000fe200078efcff */
[----:B------:R-:W-:Y:S01]  /*2e60*/  IMAD.MOV.U32 R34, RZ, RZ, R22 ;  /* 0x000000ffff227224 */ /* 0x000fe200078e0016 */
[----:B------:R-:W-:Y:S06]  /*2e70*/  BRA `(.L_x_65) ;  /* 0x0000000000087947 */ /* 0x000fec0003800000 */
.L_x_66:
[----:B------:R-:W-:Y:S02]  /*2e80*/  LOP3.LUT R35, R21, 0x80000, RZ, 0xfc, !PT ;  /* 0x0008000015237812 */ /* 0x000fe400078efcff */
[----:B------:R-:W-:-:S07]  /*2e90*/  MOV R34, R20 ;  /* 0x0000001400227202 */ /* 0x000fce0000000f00 */
.L_x_65:
[----:B------:R-:W-:Y:S05]  /*2ea0*/  BSYNC.RECONVERGENT B5 ;  /* 0x0000000000057941 */ /* 0x000fea0003800200 */
.L_x_63:
[----:B------:R-:W-:Y:S01]  /*2eb0*/  MOV R20, R40 ;  /* 0x0000002800147202 */ /* 0x000fe20000000f00 */
[----:B------:R-:W-:Y:S02]  /*2ec0*/  IMAD.MOV.U32 R21, RZ, RZ, 0x0 ;  /* 0x00000000ff157424 */ /* 0x000fe400078e00ff */
[----:B------:R-:W-:Y:S02]  /*2ed0*/  IMAD.MOV.U32 R22, RZ, RZ, R34 ;  /* 0x000000ffff167224 */ /* 0x000fe400078e0022 */
[----:B------:R-:W-:Y:S01]  /*2ee0*/  IMAD.MOV.U32 R23, RZ, RZ, R35 ;  /* 0x000000ffff177224 */ /* 0x000fe200078e0023 */
[----:B------:R-:W-:Y:S06]  /*2ef0*/  RET.REL.NODEC R20 `(wto_many_series_one_param_time_major_f32) ;  /* 0xffffffd014407950 */ /* 0x000fec0003c3ffff */
.L_x_68:
[----:B------:R-:W-:-:S00]  /*2f00*/  BRA `(.L_x_68) ;  /* 0xfffffffc00fc7947 */ /* 0x000fc0000383ffff */
[----:B------:R-:W-:-:S00]  /*2f10*/  NOP ;  /* 0x0000000000007918 */ /* 0x000fc00000000000 */
        /* <DEDUP_REMOVED lines=14> */
.L_x_164:


//--------------------- .text.wto_batch_f32       --------------------------
	.section	.text.wto_batch_f32,"ax",@progbits
	.align	128
        .global         wto_batch_f32
        .type           wto_batch_f32,@function
        .size           wto_batch_f32,(.L_x_165 - wto_batch_f32)
        .other          wto_batch_f32,@"STO_CUDA_ENTRY STV_DEFAULT"
wto_batch_f32:
.text.wto_batch_f32:
[----:B------:R-:W0:Y:S01]  /*0000*/  LDC R1, c[0x0][0x37c] ;  /* 0x0000df00ff017b82 */ /* 0x000e220000000800 */
[----:B------:R-:W1:Y:S07]  /*0010*/  S2R R0, SR_TID.X ;  /* 0x0000000000007919 */ /* 0x000e6e0000002100 */
[----:B------:R-:W1:Y:S01]  /*0020*/  S2UR UR4, SR_CTAID.X ;  /* 0x00000000000479c3 */ /* 0x000e620000002500 */
[----:B------:R-:W2:Y:S01]  /*0030*/  LDCU UR5, c[0x0][0x39c] ;  /* 0x00007380ff0577ac */ /* 0x000ea20008000800 */
[----:B0-----:R-:W-:-:S06]  /*0040*/  VIADD R1, R1, 0xffffffe0 ;  /* 0xffffffe001017836 */ /* 0x001fcc0000000000 */
[----:B------:R-:W1:Y:S02]  /*0050*/  LDC R3, c[0x0][0x360] ;  /* 0x0000d800ff037b82 */ /* 0x000e640000000800 */
[----:B-1----:R-:W-:-:S05]  /*0060*/  IMAD R3, R3, UR4, R0 ;  /* 0x0000000403037c24 */ /* 0x002fca000f8e0200 */
[----:B--2---:R-:W-:-:S13]  /*0070*/  ISETP.GE.AND P0, PT, R3, UR5, PT ;  /* 0x0000000503007c0c */ /* 0x004fda000bf06270 */
[----:B------:R-:W-:Y:S05]  /*0080*/  @P0 EXIT ;  /* 0x000000000000094d */ /* 0x000fea0003800000 */
[----:B------:R-:W0:Y:S01]  /*0090*/  LDC.64 R6, c[0x0][0x388] ;  /* 0x0000e200ff067b82 */ /* 0x000e220000000a00 */
[----:B------:R-:W1:Y:S01]  /*00a0*/  LDCU.64 UR6, c[0x0][0x358] ;  /* 0x00006b00ff0677ac */ /* 0x000e620008000a00 */
[----:B------:R-:W2:Y:S06]  /*00b0*/  LDCU.64 UR4, c[0x0][0x3a8] ;  /* 0x00007500ff0477ac */ /* 0x000eac0008000a00 */
[----:B------:R-:W3:Y:S01]  /*00c0*/  LDC.64 R18, c[0x0][0x390] ;  /* 0x0000e400ff127b82 */ /* 0x000ee20000000a00 */
[----:B------:R-:W4:Y:S07]  /*00d0*/  LDCU.128 UR8, c[0x0][0x3b0] ;  /* 0x00007600ff0877ac */ /* 0x000f2e0008000c00 */
[----:B------:R-:W2:Y:S01]  /*00e0*/  LDC R4, c[0x0][0x398] ;  /* 0x0000e600ff047b82 */ /* 0x000ea20000000800 */
[----:B0-----:R-:W-:-:S05]  /*00f0*/  IMAD.WIDE R6, R3, 0x4, R6 ;  /* 0x0000000403067825 */ /* 0x001fca00078e0206 */
[----:B-1----:R0:W5:Y:S01]  /*0100*/  LDG.E.CONSTANT R9, desc[UR6][R6.64] ;  /* 0x0000000606097981 */ /* 0x002162000c1e9900 */
[----:B---3--:R-:W-:-:S05]  /*0110*/  IMAD.WIDE R18, R3, 0x4, R18 ;  /* 0x0000000403127825 */ /* 0x008fca00078e0212 */
[----:B------:R0:W5:Y:S01]  /*0120*/  LDG.E.CONSTANT R0, desc[UR6][R18.64] ;  /* 0x0000000612007981 */ /* 0x000162000c1e9900 */
[----:B--2---:R-:W-:Y:S01]  /*0130*/  IMAD R10, R3, R4, RZ ;  /* 0x00000004030a7224 */ /* 0x004fe200078e02ff */
[----:B------:R-:W-:-:S03]  /*0140*/  ISETP.GE.AND P0, PT, R4, 0x1, PT ;  /* 0x000000010400780c */ /* 0x000fc60003f06270 */
[----:B------:R-:W-:-:S03]  /*0150*/  IMAD.WIDE R2, R10, 0x4, RZ ;  /* 0x000000040a027825 */ /* 0x000fc600078e02ff */
[C---:B------:R-:W-:Y:S02]  /*0160*/  IADD3 R12, P1, PT, R2.reuse, UR4, RZ ;  /* 0x00000004020c7c10 */ /* 0x040fe4000ff3e0ff */
[C---:B----4-:R-:W-:Y:S02]  /*0170*/  IADD3 R14, P2, PT, R2.reuse, UR8, RZ ;  /* 0x00000008020e7c10 */ /* 0x050fe4000ff5e0ff */
[----:B------:R-:W-:Y:S02]  /*0180*/  IADD3 R16, P3, PT, R2, UR10, RZ ;  /* 0x0000000a02107c10 */ /* 0x000fe4000ff7e0ff */
[C---:B------:R-:W-:Y:S02]  /*0190*/  IADD3.X R13, PT, PT, R3.reuse, UR5, RZ, P1, !PT ;  /* 0x00000005030d7c10 */ /* 0x040fe40008ffe4ff */
[C---:B------:R-:W-:Y:S02]  /*01a0*/  IADD3.X R15, PT, PT, R3.reuse, UR9, RZ, P2, !PT ;  /* 0x00000009030f7c10 */ /* 0x040fe400097fe4ff */
[----:B------:R-:W-:Y:S01]  /*01b0*/  IADD3.X R17, PT, PT, R3, UR11, RZ, P3, !PT ;  /* 0x0000000b03117c10 */ /* 0x000fe20009ffe4ff */
[----:B0-----:R-:W-:Y:S06]  /*01c0*/  @!P0 BRA `(.L_x_69) ;  /* 0x0000000c00748947 */ /* 0x001fec0003800000 */
[C---:B------:R-:W-:Y:S01]  /*01d0*/  ISETP.GE.U32.AND P2, PT, R4.reuse, 0x10, PT ;  /* 0x000000100400780c */ /* 0x040fe20003f46070 */
[----:B------:R-:W-:Y:S01]  /*01e0*/  IMAD.MOV.U32 R5, RZ, RZ, RZ ;  /* 0x000000ffff057224 */ /* 0x000fe200078e00ff */
[----:B------:R-:W-:-:S04]  /*01f0*/  LOP3.LUT R20, R4, 0xf, RZ, 0xc0, !PT ;  /* 0x0000000f04147812 */ /* 0x000fc800078ec0ff */
[----:B------:R-:W-:-:S07]  /*0200*/  ISETP.NE.AND P1, PT, R20, RZ, PT ;  /* 0x000000ff1400720c */ /* 0x000fce0003f25270 */
[----:B------:R-:W-:Y:S06]  /*0210*/  @!P2 BRA `(.L_x_70) ;  /* 0x000000000070a947 */ /* 0x000fec0003800000 */
[----:B------:R-:W-:Y:S01]  /*0220*/  IADD3 R11, P2, PT, R12, 0x20, RZ ;  /* 0x000000200c0b7810 */ /* 0x000fe20007f5e0ff */
[----:B------:R-:W-:Y:S01]  /*0230*/  IMAD.MOV.U32 R19, RZ, RZ, 0x7fc00000 ;  /* 0x7fc00000ff137424 */ /* 0x000fe200078e00ff */
[----:B------:R-:W-:-:S03]  /*0240*/  LOP3.LUT R5, R4, 0x7ffffff0, RZ, 0xc0, !PT ;  /* 0x7ffffff004057812 */ /* 0x000fc600078ec0ff */
[----:B------:R-:W-:Y:S02]  /*0250*/  IMAD.X R18, RZ, RZ, R13, P2 ;  /* 0x000000ffff127224 */ /* 0x000fe400010e060d */
[----:B------:R-:W-:-:S07]  /*0260*/  IMAD.MOV R8, RZ, RZ, -R5 ;  /* 0x000000ffff087224 */ /* 0x000fce00078e0a05 */
.L_x_71:
[----:B0-----:R-:W-:Y:S02]  /*0270*/  IMAD.MOV.U32 R6, RZ, RZ, R11 ;  /* 0x000000ffff067224 */ /* 0x001fe400078e000b */
[----:B------:R-:W-:Y:S02]  /*0280*/  IMAD.MOV.U32 R7, RZ, RZ, R18 ;  /* 0x000000ffff077224 */ /* 0x000fe400078e0012 */
[----:B------:R-:W-:Y:S01]  /*0290*/  VIADD R8, R8, 0x10 ;  /* 0x0000001008087836 */ /* 0x000fe20000000000 */
[----:B------:R-:W-:Y:S02]  /*02a0*/  IADD3 R11, P3, PT, R6, 0x40, RZ ;  /* 0x00000040060b7810 */ /* 0x000fe40007f7e0ff */
[----:B------:R0:W-:Y:S02]  /*02b0*/  STG.E desc[UR6][R6.64+-0x20], R19 ;  /* 0xffffe01306007986 */ /* 0x0001e4000c101906 */
[----:B------:R-:W-:Y:S01]  /*02c0*/  ISETP.NE.AND P2, PT, R8, RZ, PT ;  /* 0x000000ff0800720c */ /* 0x000fe20003f45270 */
[----:B------:R-:W-:Y:S01]  /*02d0*/  IMAD.X R18, RZ, RZ, R7, P3 ;  /* 0x000000ffff127224 */ /* 0x000fe200018e0607 */
[----:B------:R0:W-:Y:S04]  /*02e0*/  STG.E desc[UR6][R6.64+-0x1c], R19 ;  /* 0xffffe41306007986 */ /* 0x0001e8000c101906 */
        /* <DEDUP_REMOVED lines=13> */
[----:B------:R0:W-:Y:S01]  /*03c0*/  STG.E desc[UR6][R6.64+0x1c], R19 ;  /* 0x00001c1306007986 */ /* 0x0001e2000c101906 */
[----:B------:R-:W-:Y:S05]  /*03d0*/  @P2 BRA `(.L_x_71) ;  /* 0xfffffffc00a42947 */ /* 0x000fea000383ffff */
.L_x_70:
[----:B------:R-:W-:Y:S05]  /*03e0*/  @!P1 BRA `(.L_x_72) ;  /* 0x0000000000a49947 */ /* 0x000fea0003800000 */
[----:B------:R-:W-:Y:S02]  /*03f0*/  ISETP.GE.U32.AND P2, PT, R20, 0x8, PT ;  /* 0x000000081400780c */ /* 0x000fe40003f46070 */
[----:B------:R-:W-:-:S04]  /*0400*/  LOP3.LUT R18, R4, 0x7, RZ, 0xc0, !PT ;  /* 0x0000000704127812 */ /* 0x000fc800078ec0ff */
[----:B------:R-:W-:-:S07]  /*0410*/  ISETP.NE.AND P3, PT, R18, RZ, PT ;  /* 0x000000ff1200720c */ /* 0x000fce0003f65270 */
[----:B------:R-:W-:Y:S06]  /*0420*/  @!P2 BRA `(.L_x_73) ;  /* 0x00000000002ca947 */ /* 0x000fec0003800000 */
[----:B------:R-:W-:Y:S02]  /*0430*/  IMAD.MOV.U32 R11, RZ, RZ, 0x7fc00000 ;  /* 0x7fc00000ff0b7424 */ /* 0x000fe400078e00ff */
[----:B0-----:R-:W-:-:S04]  /*0440*/  IMAD.WIDE.U32 R6, R5, 0x4, R12 ;  /* 0x0000000405067825 */ /* 0x001fc800078e000c */
[----:B------:R-:W-:Y:S01]  /*0450*/  VIADD R5, R5, 0x8 ;  /* 0x0000000805057836 */ /* 0x000fe20000000000 */
[----:B------:R1:W-:Y:S04]  /*0460*/  STG.E desc[UR6][R6.64], R11 ;  /* 0x0000000b06007986 */ /* 0x0003e8000c101906 */
[----:B------:R1:W-:Y:S04]  /*0470*/  STG.E desc[UR6][R6.64+0x4], R11 ;  /* 0x0000040b06007986 */ /* 0x0003e8000c101906 */
[----:B------:R1:W-:Y:S04]  /*0480*/  STG.E desc[UR6][R6.64+0x8], R11 ;  /* 0x0000080b06007986 */ /* 0x0003e8000c101906 */
[----:B------:R1:W-:Y:S04]  /*0490*/  STG.E desc[UR6][R6.64+0xc], R11 ;  /* 0x00000c0b06007986 */ /* 0x0003e8000c101906 */
[----:B------:R1:W-:Y:S04]  /*04a0*/  STG.E desc[UR6][R6.64+0x10], R11 ;  /* 0x0000100b06007986 */ /* 0x0003e8000c101906 */
[----:B------:R1:W-:Y:S04]  /*04b0*/  STG.E desc[UR6][R6.64+0x14], R11 ;  /* 0x0000140b06007986 */ /* 0x0003e8000c101906 */
[----:B------:R1:W-:Y:S04]  /*04c0*/  STG.E desc[UR6][R6.64+0x18], R11 ;  /* 0x0000180b06007986 */ /* 0x0003e8000c101906 */
[----:B------:R1:W-:Y:S02]  /*04d0*/  STG.E desc[UR6][R6.64+0x1c], R11 ;  /* 0x00001c0b06007986 */ /* 0x0003e4000c101906 */
.L_x_73:
[----:B------:R-:W-:Y:S05]  /*04e0*/  @!P3 BRA `(.L_x_72) ;  /* 0x000000000064b947 */ /* 0x000fea0003800000 */
[----:B------:R-:W-:Y:S02]  /*04f0*/  ISETP.GE.U32.AND P2, PT, R18, 0x4, PT ;  /* 0x000000041200780c */ /* 0x000fe40003f46070 */
[----:B------:R-:W-:-:S04]  /*0500*/  LOP3.LUT R8, R4, 0x3, RZ, 0xc0, !PT ;  /* 0x0000000304087812 */ /* 0x000fc800078ec0ff */
[----:B------:R-:W-:-:S07]  /*0510*/  ISETP.NE.AND P3, PT, R8, RZ, PT ;  /* 0x000000ff0800720c */ /* 0x000fce0003f65270 */
[----:B------:R-:W-:Y:S06]  /*0520*/  @!P2 BRA `(.L_x_74) ;  /* 0x00000000001ca947 */ /* 0x000fec0003800000 */
[----:B-1----:R-:W-:Y:S02]  /*0530*/  IMAD.MOV.U32 R11, RZ, RZ, 0x7fc00000 ;  /* 0x7fc00000ff0b7424 */ /* 0x002fe400078e00ff */
[----:B0-----:R-:W-:-:S04]  /*0540*/  IMAD.WIDE.U32 R6, R5, 0x4, R12 ;  /* 0x0000000405067825 */ /* 0x001fc800078e000c */
[----:B------:R-:W-:Y:S01]  /*0550*/  VIADD R5, R5, 0x4 ;  /* 0x0000000405057836 */ /* 0x000fe20000000000 */
[----:B------:R2:W-:Y:S04]  /*0560*/  STG.E desc[UR6][R6.64], R11 ;  /* 0x0000000b06007986 */ /* 0x0005e8000c101906 */
[----:B------:R2:W-:Y:S04]  /*0570*/  STG.E desc[UR6][R6.64+0x4], R11 ;  /* 0x0000040b06007986 */ /* 0x0005e8000c101906 */
[----:B------:R2:W-:Y:S04]  /*0580*/  STG.E desc[UR6][R6.64+0x8], R11 ;  /* 0x0000080b06007986 */ /* 0x0005e8000c101906 */
[----:B------:R2:W-:Y:S02]  /*0590*/  STG.E desc[UR6][R6.64+0xc], R11 ;  /* 0x00000c0b06007986 */ /* 0x0005e4000c101906 */
.L_x_74:
[----:B------:R-:W-:Y:S05]  /*05a0*/  @!P3 BRA `(.L_x_72) ;  /* 0x000000000034b947 */ /* 0x000fea0003800000 */
[----:B012---:R-:W-:Y:S01]  /*05b0*/  IMAD.WIDE.U32 R6, R5, 0x4, R2 ;  /* 0x0000000405067825 */ /* 0x007fe200078e0002 */
[----:B------:R-:W-:-:S03]  /*05c0*/  MOV R11, 0x7fc00000 ;  /* 0x7fc00000000b7802 */ /* 0x000fc60000000f00 */
[----:B------:R-:W-:Y:S01]  /*05d0*/  IMAD.MOV R8, RZ, RZ, -R8 ;  /* 0x000000ffff087224 */ /* 0x000fe200078e0a08 */
[----:B------:R-:W-:-:S04]  /*05e0*/  IADD3 R5, P2, PT, R6, UR4, RZ ;  /* 0x0000000406057c10 */ /* 0x000fc8000ff5e0ff */
[----:B------:R-:W-:-:S09]  /*05f0*/  IADD3.X R18, PT, PT, R7, UR5, RZ, P2, !PT ;  /* 0x0000000507127c10 */ /* 0x000fd200097fe4ff */
.L_x_75:
[----:B------:R-:W-:Y:S01]  /*0600*/  IMAD.MOV.U32 R6, RZ, RZ, R5 ;  /* 0x000000ffff067224 */ /* 0x000fe200078e0005 */
[----:B------:R-:W-:Y:S01]  /*0610*/  IADD3 R5, P3, PT, R5, 0x4, RZ ;  /* 0x0000000405057810 */ /* 0x000fe20007f7e0ff */
[--C-:B------:R-:W-:Y:S02]  /*0620*/  IMAD.MOV.U32 R7, RZ, RZ, R18.reuse ;  /* 0x000000ffff077224 */ /* 0x100fe400078e0012 */
[----:B------:R-:W-:Y:S02]  /*0630*/  VIADD R8, R8, 0x1 ;  /* 0x0000000108087836 */ /* 0x000fe40000000000 */
[----:B------:R-:W-:Y:S01]  /*0640*/  IMAD.X R18, RZ, RZ, R18, P3 ;  /* 0x000000ffff127224 */ /* 0x000fe200018e0612 */
[----:B------:R3:W-:Y:S02]  /*0650*/  STG.E desc[UR6][R6.64], R11 ;  /* 0x0000000b06007986 */ /* 0x0007e4000c101906 */
[----:B------:R-:W-:-:S13]  /*0660*/  ISETP.NE.AND P2, PT, R8, RZ, PT ;  /* 0x000000ff0800720c */ /* 0x000fda0003f45270 */
[----:B---3--:R-:W-:Y:S05]  /*0670*/  @P2 BRA `(.L_x_75) ;  /* 0xfffffffc00e02947 */ /* 0x008fea000383ffff */
.L_x_72:
[----:B------:R-:W-:-:S05]  /*0680*/  VIADD R5, R4, 0xffffffff ;  /* 0xffffffff04057836 */ /* 0x000fca0000000000 */
[----:B------:R-:W-:Y:S01]  /*0690*/  ISETP.GE.U32.AND P2, PT, R5, 0xf, PT ;  /* 0x0000000f0500780c */ /* 0x000fe20003f46070 */
[----:B------:R-:W-:-:S12]  /*06a0*/  IMAD.MOV.U32 R5, RZ, RZ, RZ ;  /* 0x000000ffff057224 */ /* 0x000fd800078e00ff */
[----:B------:R-:W-:Y:S05]  /*06b0*/  @!P2 BRA `(.L_x_76) ;  /* 0x000000000070a947 */ /* 0x000fea0003800000 */
[----:B-12---:R-:W-:Y:S01]  /*06c0*/  IADD3 R11, P3, PT, R14, 0x20, RZ ;  /* 0x000000200e0b7810 */ /* 0x006fe20007f7e0ff */
[----:B0-----:R-:W-:Y:S01]  /*06d0*/  IMAD.MOV.U32 R19, RZ, RZ, 0x7fc00000 ;  /* 0x7fc00000ff137424 */ /* 0x001fe200078e00ff */
[----:B------:R-:W-:-:S03]  /*06e0*/  LOP3.LUT R5, R4, 0x7ffffff0, RZ, 0xc0, !PT ;  /* 0x7ffffff004057812 */ /* 0x000fc600078ec0ff */
[----:B------:R-:W-:Y:S02]  /*06f0*/  IMAD.X R18, RZ, RZ, R15, P3 ;  /* 0x000000ffff127224 */ /* 0x000fe400018e060f */
[----:B------:R-:W-:-:S07]  /*0700*/  IMAD.MOV R8, RZ, RZ, -R5 ;  /* 0x000000ffff087224 */ /* 0x000fce00078e0a05 */
.L_x_77:
[----:B---3--:R-:W-:Y:S02]  /*0710*/  IMAD.MOV.U32 R6, RZ, RZ, R11 ;  /* 0x000000ffff067224 */ /* 0x008fe400078e000b */
        /* <DEDUP_REMOVED lines=22> */
.L_x_76:
[----:B------:R-:W-:Y:S05]  /*0880*/  @!P1 BRA `(.L_x_78) ;  /* 0x0000000000a49947 */ /* 0x000fea0003800000 */
[----:B------:R-:W-:Y:S02]  /*0890*/  ISETP.GE.U32.AND P3, PT, R20, 0x8, PT ;  /* 0x000000081400780c */ /* 0x000fe40003f66070 */
[----:B------:R-:W-:-:S04]  /*08a0*/  LOP3.LUT R8, R4, 0x7, RZ, 0xc0, !PT ;  /* 0x0000000704087812 */ /* 0x000fc800078ec0ff */
[----:B------:R-:W-:-:S07]  /*08b0*/  ISETP.NE.AND P4, PT, R8, RZ, PT ;  /* 0x000000ff0800720c */ /* 0x000fce0003f85270 */
[----:B------:R-:W-:Y:S06]  /*08c0*/  @!P3 BRA `(.L_x_79) ;  /* 0x00000000002cb947 */ /* 0x000fec0003800000 */
[----:B-12---:R-:W-:Y:S01]  /*08d0*/  MOV R11, 0x7fc00000 ;  /* 0x7fc00000000b7802 */ /* 0x006fe20000000f00 */
[----:B0--3--:R-:W-:-:S04]  /*08e0*/  IMAD.WIDE.U32 R6, R5, 0x4, R14 ;  /* 0x0000000405067825 */ /* 0x009fc800078e000e */
        /* <DEDUP_REMOVED lines=9> */
.L_x_79:
[----:B------:R-:W-:Y:S05]  /*0980*/  @!P4 BRA `(.L_x_78) ;  /* 0x000000000064c947 */ /* 0x000fea0003800000 */
[----:B------:R-:W-:Y:S02]  /*0990*/  ISETP.GE.U32.AND P3, PT, R8, 0x4, PT ;  /* 0x000000040800780c */ /* 0x000fe40003f66070 */
[----:B-12-4-:R-:W-:-:S04]  /*09a0*/  LOP3.LUT R11, R4, 0x3, RZ, 0xc0, !PT ;  /* 0x00000003040b7812 */ /* 0x016fc800078ec0ff */
[----:B------:R-:W-:-:S07]  /*09b0*/  ISETP.NE.AND P4, PT, R11, RZ, PT ;  /* 0x000000ff0b00720c */ /* 0x000fce0003f85270 */
[----:B------:R-:W-:Y:S06]  /*09c0*/  @!P3 BRA `(.L_x_80) ;  /* 0x00000000001cb947 */ /* 0x000fec0003800000 */
[----:B0--3--:R-:W-:Y:S02]  /*09d0*/  IMAD.MOV.U32 R19, RZ, RZ, 0x7fc00000 ;  /* 0x7fc00000ff137424 */ /* 0x009fe400078e00ff */
[----:B------:R-:W-:-:S04]  /*09e0*/  IMAD.WIDE.U32 R6, R5, 0x4, R14 ;  /* 0x0000000405067825 */ /* 0x000fc800078e000e */
[----:B------:R-:W-:Y:S01]  /*09f0*/  VIADD R5, R5, 0x4 ;  /* 0x0000000405057836 */ /* 0x000fe20000000000 */
[----:B------:R1:W-:Y:S04]  /*0a00*/  STG.E desc[UR6][R6.64], R19 ;  /* 0x0000001306007986 */ /* 0x0003e8000c101906 */
[----:B------:R1:W-:Y:S04]  /*0a10*/  STG.E desc[UR6][R6.64+0x4], R19 ;  /* 0x0000041306007986 */ /* 0x0003e8000c101906 */
[----:B------:R1:W-:Y:S04]  /*0a20*/  STG.E desc[UR6][R6.64+0x8], R19 ;  /* 0x0000081306007986 */ /* 0x0003e8000c101906 */
[----:B------:R1:W-:Y:S02]  /*0a30*/  STG.E desc[UR6][R6.64+0xc], R19 ;  /* 0x00000c1306007986 */ /* 0x0003e4000c101906 */
.L_x_80:
[----:B------:R-:W-:Y:S05]  /*0a40*/  @!P4 BRA `(.L_x_78) ;  /* 0x000000000034c947 */ /* 0x000fea0003800000 */
[----:B01-3--:R-:W-:-:S04]  /*0a50*/  IMAD.WIDE.U32 R6, R5, 0x4, R2 ;  /* 0x0000000405067825 */ /* 0x00bfc800078e0002 */
[----:B------:R-:W-:Y:S01]  /*0a60*/  IMAD.MOV R5, RZ, RZ, -R11 ;  /* 0x000000ffff057224 */ /* 0x000fe200078e0a0b */
[----:B------:R-:W-:Y:S01]  /*0a70*/  IADD3 R8, P3, PT, R6, UR8, RZ ;  /* 0x0000000806087c10 */ /* 0x000fe2000ff7e0ff */
[----:B------:R-:W-:-:S03]  /*0a80*/  IMAD.MOV.U32 R19, RZ, RZ, 0x7fc00000 ;  /* 0x7fc00000ff137424 */ /* 0x000fc600078e00ff */
[----:B------:R-:W-:-:S09]  /*0a90*/  IADD3.X R11, PT, PT, R7, UR9, RZ, P3, !PT ;  /* 0x00000009070b7c10 */ /* 0x000fd20009ffe4ff */
.L_x_81:
[----:B------:R-:W-:Y:S01]  /*0aa0*/  IMAD.MOV.U32 R6, RZ, RZ, R8 ;  /* 0x000000ffff067224 */ /* 0x000fe200078e0008 */
[----:B------:R-:W-:Y:S01]  /*0ab0*/  IADD3 R8, P4, PT, R8, 0x4, RZ ;  /* 0x0000000408087810 */ /* 0x000fe20007f9e0ff */
[--C-:B------:R-:W-:Y:S02]  /*0ac0*/  IMAD.MOV.U32 R7, RZ, RZ, R11.reuse ;  /* 0x000000ffff077224 */ /* 0x100fe400078e000b */
[----:B------:R-:W-:Y:S02]  /*0ad0*/  VIADD R5, R5, 0x1 ;  /* 0x0000000105057836 */ /* 0x000fe40000000000 */
[----:B------:R-:W-:Y:S01]  /*0ae0*/  IMAD.X R11, RZ, RZ, R11, P4 ;  /* 0x000000ffff0b7224 */ /* 0x000fe200020e060b */
[----:B------:R0:W-:Y:S02]  /*0af0*/  STG.E desc[UR6][R6.64], R19 ;  /* 0x0000001306007986 */ /* 0x0001e4000c101906 */
[----:B------:R-:W-:-:S13]  /*0b00*/  ISETP.NE.AND P3, PT, R5, RZ, PT ;  /* 0x000000ff0500720c */ /* 0x000fda0003f65270 */
[----:B0-----:R-:W-:Y:S05]  /*0b10*/  @P3 BRA `(.L_x_81) ;  /* 0xfffffffc00e03947 */ /* 0x001fea000383ffff */
.L_x_78:
[----:B-12-4-:R-:W-:Y:S01]  /*0b20*/  IMAD.MOV.U32 R11, RZ, RZ, RZ ;  /* 0x000000ffff0b7224 */ /* 0x016fe200078e00ff */
[----:B------:R-:W-:Y:S06]  /*0b30*/  @!P2 BRA `(.L_x_82) ;  /* 0x000000000070a947 */ /* 0x000fec0003800000 */
[----:B------:R-:W-:Y:S01]  /*0b40*/  IADD3 R8, P2, PT, R16, 0x20, RZ ;  /* 0x0000002010087810 */ /* 0x000fe20007f5e0ff */
[----:B------:R-:W-:Y:S01]  /*0b50*/  IMAD.MOV.U32 R21, RZ, RZ, 0x7fc00000 ;  /* 0x7fc00000ff157424 */ /* 0x000fe200078e00ff */
[----:B------:R-:W-:-:S03]  /*0b60*/  LOP3.LUT R11, R4, 0x7ffffff0, RZ, 0xc0, !PT ;  /* 0x7ffffff0040b7812 */ /* 0x000fc600078ec0ff */
[----:B0--3--:R-:W-:Y:S02]  /*0b70*/  IMAD.X R19, RZ, RZ, R17, P2 ;  /* 0x000000ffff137224 */ /* 0x009fe400010e0611 */
[----:B------:R-:W-:-:S07]  /*0b80*/  IMAD.MOV R5, RZ, RZ, -R11 ;  /* 0x000000ffff057224 */ /* 0x000fce00078e0a0b */
.L_x_83:
[----:B-1----:R-:W-:Y:S01]  /*0b90*/  MOV R6, R8 ;  /* 0x0000000800067202 */ /* 0x002fe20000000f00 */
        /* <DEDUP_REMOVED lines=22> */
.L_x_82:
[----:B------:R-:W-:Y:S05]  /*0d00*/  @!P1 BRA `(.L_x_69) ;  /* 0x0000000000a49947 */ /* 0x000fea0003800000 */
[----:B------:R-:W-:Y:S02]  /*0d10*/  ISETP.GE.U32.AND P1, PT, R20, 0x8, PT ;  /* 0x000000081400780c */ /* 0x000fe40003f26070 */
[----:B------:R-:W-:-:S04]  /*0d20*/  LOP3.LUT R8, R4, 0x7, RZ, 0xc0, !PT ;  /* 0x0000000704087812 */ /* 0x000fc800078ec0ff */
[----:B------:R-:W-:-:S07]  /*0d30*/  ISETP.NE.AND P2, PT, R8, RZ, PT ;  /* 0x000000ff0800720c */ /* 0x000fce0003f45270 */
[----:B------:R-:W-:Y:S06]  /*0d40*/  @!P1 BRA `(.L_x_84) ;  /* 0x00000000002c9947 */ /* 0x000fec0003800000 */
[----:B------:R-:W-:Y:S02]  /*0d50*/  IMAD.MOV.U32 R5, RZ, RZ, 0x7fc00000 ;  /* 0x7fc00000ff057424 */ /* 0x000fe400078e00ff */
[----:B01-3--:R-:W-:-:S04]  /*0d60*/  IMAD.WIDE.U32 R6, R11, 0x4, R16 ;  /* 0x000000040b067825 */ /* 0x00bfc800078e0010 */
        /* <DEDUP_REMOVED lines=9> */
.L_x_84:
[----:B------:R-:W-:Y:S05]  /*0e00*/  @!P2 BRA `(.L_x_69) ;  /* 0x000000000064a947 */ /* 0x000fea0003800000 */
[----:B------:R-:W-:Y:S02]  /*0e10*/  ISETP.GE.U32.AND P1, PT, R8, 0x4, PT ;  /* 0x000000040800780c */ /* 0x000fe40003f26070 */
[----:B0123--:R-:W-:-:S04]  /*0e20*/  LOP3.LUT R6, R4, 0x3, RZ, 0xc0, !PT ;  /* 0x0000000304067812 */ /* 0x00ffc800078ec0ff */
[----:B------:R-:W-:-:S07]  /*0e30*/  ISETP.NE.AND P2, PT, R6, RZ, PT ;  /* 0x000000ff0600720c */ /* 0x000fce0003f45270 */
[----:B------:R-:W-:Y:S06]  /*0e40*/  @!P1 BRA `(.L_x_85) ;  /* 0x00000000001c9947 */ /* 0x000fec0003800000 */
[----:B------:R-:W-:Y:S02]  /*0e50*/  IMAD.MOV.U32 R7, RZ, RZ, 0x7fc00000 ;  /* 0x7fc00000ff077424 */ /* 0x000fe400078e00ff */
[----:B------:R-:W-:-:S04]  /*0e60*/  IMAD.WIDE.U32 R4, R11, 0x4, R16 ;  /* 0x000000040b047825 */ /* 0x000fc800078e0010 */
[----:B------:R-:W-:Y:S01]  /*0e70*/  VIADD R11, R11, 0x4 ;  /* 0x000000040b0b7836 */ /* 0x000fe20000000000 */
[----:B------:R0:W-:Y:S04]  /*0e80*/  STG.E desc[UR6][R4.64], R7 ;  /* 0x0000000704007986 */ /* 0x0001e8000c101906 */
[----:B------:R0:W-:Y:S04]  /*0e90*/  STG.E desc[UR6][R4.64+0x4], R7 ;  /* 0x0000040704007986 */ /* 0x0001e8000c101906 */
[----:B------:R0:W-:Y:S04]  /*0ea0*/  STG.E desc[UR6][R4.64+0x8], R7 ;  /* 0x0000080704007986 */ /* 0x0001e8000c101906 */
[----:B------:R0:W-:Y:S02]  /*0eb0*/  STG.E desc[UR6][R4.64+0xc], R7 ;  /* 0x00000c0704007986 */ /* 0x0001e4000c101906 */
.L_x_85:
[----:B------:R-:W-:Y:S05]  /*0ec0*/  @!P2 BRA `(.L_x_69) ;  /* 0x000000000034a947 */ /* 0x000fea0003800000 */
[----:B------:R-:W-:-:S04]  /*0ed0*/  IMAD.WIDE.U32 R2, R11, 0x4, R2 ;  /* 0x000000040b027825 */ /* 0x000fc800078e0002 */
[----:B0-----:R-:W-:Y:S01]  /*0ee0*/  IMAD.MOV R4, RZ, RZ, -R6 ;  /* 0x000000ffff047224 */ /* 0x001fe200078e0a06 */
[----:B------:R-:W-:Y:S01]  /*0ef0*/  IADD3 R5, P1, PT, R2, UR10, RZ ;  /* 0x0000000a02057c10 */ /* 0x000fe2000ff3e0ff */
[----:B------:R-:W-:-:S03]  /*0f00*/  IMAD.MOV.U32 R7, RZ, RZ, 0x7fc00000 ;  /* 0x7fc00000ff077424 */ /* 0x000fc600078e00ff */
[----:B------:R-:W-:-:S09]  /*0f10*/  IADD3.X R6, PT, PT, R3, UR11, RZ, P1, !PT ;  /* 0x0000000b03067c10 */ /* 0x000fd20008ffe4ff */
.L_x_86:
[----:B------:R-:W-:Y:S01]  /*0f20*/  IMAD.MOV.U32 R2, RZ, RZ, R5 ;  /* 0x000000ffff027224 */ /* 0x000fe200078e0005 */
[----:B------:R-:W-:Y:S01]  /*0f30*/  IADD3 R5, P2, PT, R5, 0x4, RZ ;  /* 0x0000000405057810 */ /* 0x000fe20007f5e0ff */
[--C-:B------:R-:W-:Y:S02]  /*0f40*/  IMAD.MOV.U32 R3, RZ, RZ, R6.reuse ;  /* 0x000000ffff037224 */ /* 0x100fe400078e0006 */
[----:B------:R-:W-:Y:S02]  /*0f50*/  VIADD R4, R4, 0x1 ;  /* 0x0000000104047836 */ /* 0x000fe40000000000 */
[----:B------:R-:W-:Y:S01]  /*0f60*/  IMAD.X R6, RZ, RZ, R6, P2 ;  /* 0x000000ffff067224 */ /* 0x000fe200010e0606 */
[----:B------:R4:W-:Y:S02]  /*0f70*/  STG.E desc[UR6][R2.64], R7 ;  /* 0x0000000702007986 */ /* 0x0009e4000c101906 */
[----:B------:R-:W-:-:S13]  /*0f80*/  ISETP.NE.AND P1, PT, R4, RZ, PT ;  /* 0x000000ff0400720c */ /* 0x000fda0003f25270 */
[----:B----4-:R-:W-:Y:S05]  /*0f90*/  @P1 BRA `(.L_x_86) ;  /* 0xfffffffc00e01947 */ /* 0x010fea000383ffff */
.L_x_69:
[----:B-----5:R-:W-:-:S04]  /*0fa0*/  VIMNMX R2, PT, PT, R9, R0, PT ;  /* 0x0000000009027248 */ /* 0x020fc80003fe0100 */
[----:B------:R-:W-:-:S13]  /*0fb0*/  ISETP.GE.AND P1, PT, R2, 0x1, PT ;  /* 0x000000010200780c */ /* 0x000fda0003f26270 */
[----:B------:R-:W-:Y:S05]  /*0fc0*/  @!P1 EXIT ;  /* 0x000000000000994d */ /* 0x000fea0003800000 */
[----:B------:R-:W-:Y:S01]  /*0fd0*/  IADD3 R34, PT, PT, R9, 0x1, RZ ;  /* 0x0000000109227810 */ /* 0x000fe20007ffe0ff */
[----:B------:R-:W-:Y:S01]  /*0fe0*/  IMAD.MOV.U32 R2, RZ, RZ, 0x1 ;  /* 0x00000001ff027424 */ /* 0x000fe200078e00ff */
[----:B------:R-:W-:Y:S04]  /*0ff0*/  BSSY.RECONVERGENT B0, `(.L_x_87) ;  /* 0x0000014000007945 */ /* 0x000fe80003800200 */
[----:B------:R-:W4:Y:S08]  /*1000*/  I2F.F64.U32 R34, R34 ;  /* 0x0000002200227312 */ /* 0x000f300000201800 */
[----:B----4-:R-:W0:Y:S02]  /*1010*/  MUFU.RCP64H R3, R35 ;  /* 0x0000002300037308 */ /* 0x010e240000001800 */
[----:B0-2---:R-:W-:-:S08]  /*1020*/  DFMA R4, -R34, R2, 1 ;  /* 0x3ff000002204742b */ /* 0x005fd00000000102 */
[----:B------:R-:W-:-:S08]  /*1030*/  DFMA R4, R4, R4, R4 ;  /* 0x000000040404722b */ /* 0x000fd00000000004 */
[----:B------:R-:W-:-:S08]  /*1040*/  DFMA R4, R2, R4, R2 ;  /* 0x000000040204722b */ /* 0x000fd00000000002 */
[----:B------:R-:W-:-:S08]  /*1050*/  DFMA R2, -R34, R4, 1 ;  /* 0x3ff000002202742b */ /* 0x000fd00000000104 */
[----:B------:R-:W-:-:S08]  /*1060*/  DFMA R2, R4, R2, R4 ;  /* 0x000000020402722b */ /* 0x000fd00000000004 */
[----:B------:R-:W-:-:S08]  /*1070*/  DMUL R4, R2, 2 ;  /* 0x4000000002047828 */ /* 0x000fd00000000000 */
[----:B-1-3--:R-:W-:-:S08]  /*1080*/  DFMA R6, -R34, R4, 2 ;  /* 0x400000002206742b */ /* 0x00afd00000000104 */
[----:B------:R-:W-:-:S10]  /*1090*/  DFMA R2, R2, R6, R4 ;  /* 0x000000060202722b */ /* 0x000fd40000000004 */
[----:B------:R-:W-:-:S05]  /*10a0*/  FFMA R4, RZ, R35, R3 ;  /* 0x00000023ff047223 */ /* 0x000fca0000000003 */
[----:B------:R-:W-:-:S13]  /*10b0*/  FSETP.GT.AND P1, PT, |R4|, 1.469367938527859385e-39, PT ;  /* 0x001000000400780b */ /* 0x000fda0003f24200 */
[----:B------:R-:W-:Y:S05]  /*10c0*/  @P1 BRA `(.L_x_88) ;  /* 0x0000000000181947 */ /* 0x000fea0003800000 */
[----:B------:R-:W-:Y:S01]  /*10d0*/  IMAD.MOV.U32 R36, RZ, RZ, RZ ;  /* 0x000000ffff247224 */ /* 0x000fe200078e00ff */
[----:B------:R-:W-:Y:S01]  /*10e0*/  MOV R46, 0x1110 ;  /* 0x00001110002e7802 */ /* 0x000fe20000000f00 */
[----:B------:R-:W-:-:S07]  /*10f0*/  IMAD.MOV.U32 R37, RZ, RZ, 0x40000000 ;  /* 0x40000000ff257424 */ /* 0x000fce00078e00ff */
[----:B------:R-:W-:Y:S05]  /*1100*/  CALL.REL.NOINC `($__internal_1_$__cuda_sm20_div_rn_f64_full) ;  /* 0x0000002000fc7944 */ /* 0x000fea0003c00000 */
[----:B------:R-:W-:Y:S02]  /*1110*/  IMAD.MOV.U32 R2, RZ, RZ, R32 ;  /* 0x000000ffff027224 */ /* 0x000fe400078e0020 */
[----:B------:R-:W-:-:S07]  /*1120*/  IMAD.MOV.U32 R3, RZ, RZ, R33 ;  /* 0x000000ffff037224 */ /* 0x000fce00078e0021 */
.L_x_88:
[----:B------:R-:W-:Y:S05]  /*1130*/  BSYNC.RECONVERGENT B0 ;  /* 0x0000000000007941 */ /* 0x000fea0003800200 */
.L_x_87:
[----:B------:R-:W-:Y:S01]  /*1140*/  VIADD R34, R0, 0x1 ;  /* 0x0000000100227836 */ /* 0x000fe20000000000 */
[----:B------:R-:W-:Y:S01]  /*1150*/  BSSY.RECONVERGENT B0, `(.L_x_89) ;  /* 0x0000016000007945 */ /* 0x000fe20003800200 */
[----:B------:R-:W-:-:S04]  /*1160*/  IMAD.MOV.U32 R4, RZ, RZ, 0x1 ;  /* 0x00000001ff047424 */ /* 0x000fc800078e00ff */
[----:B------:R-:W0:Y:S08]  /*1170*/  I2F.F64.U32 R34, R34 ;  /* 0x0000002200227312 */ /* 0x000e300000201800 */
        /* <DEDUP_REMOVED lines=8> */
[----:B------:R-:W-:Y:S02]  /*1200*/  DFMA R4, R4, R18, R6 ;  /* 0x000000120404722b */ /* 0x000fe40000000006 */
[----:B------:R-:W-:-:S08]  /*1210*/  DADD R18, -R2, 1 ;  /* 0x3ff0000002127429 */ /* 0x000fd00000000100 */
        /* <DEDUP_REMOVED lines=9> */
.L_x_90:
[----:B------:R-:W-:Y:S05]  /*12b0*/  BSYNC.RECONVERGENT B0 ;  /* 0x0000000000007941 */ /* 0x000fea0003800200 */
.L_x_89:
[----:B------:R0:W-:Y:S04]  /*12c0*/  STL.128 [R1], RZ ;  /* 0x000000ff01007387 */ /* 0x0001e80000100c00 */
[----:B------:R0:W-:Y:S01]  /*12d0*/  STL.128 [R1+0x10], RZ ;  /* 0x000010ff01007387 */ /* 0x0001e20000100c00 */
[----:B------:R-:W-:Y:S05]  /*12e0*/  @!P0 EXIT ;  /* 0x000000000000894d */ /* 0x000fea0003800000 */
[----:B------:R-:W1:Y:S01]  /*12f0*/  LDCU UR4, c[0x0][0x398] ;  /* 0x00007300ff0477ac */ /* 0x000e620008000800 */
[----:B------:R-:W2:Y:S01]  /*1300*/  LDC R0, c[0x0][0x3a0] ;  /* 0x0000e800ff007b82 */ /* 0x000ea20000000800 */
[----:B------:R-:W-:Y:S01]  /*1310*/  HFMA2 R8, -RZ, RZ, 0, 0 ;  /* 0x00000000ff087431 */ /* 0x000fe200000001ff */
[----:B------:R-:W-:Y:S01]  /*1320*/  PLOP3.LUT P0, PT, PT, PT, PT, 0x80, 0x8 ;  /* 0x000000000008781c */ /* 0x000fe20003f0f070 */
[----:B------:R-:W-:Y:S01]  /*1330*/  IMAD.MOV.U32 R6, RZ, RZ, RZ ;  /* 0x000000ffff067224 */ /* 0x000fe200078e00ff */
[----:B------:R-:W-:Y:S02]  /*1340*/  PLOP3.LUT P1, PT, PT, PT, PT, 0x80, 0x8 ;  /* 0x000000000008781c */ /* 0x000fe40003f2f070 */
[----:B------:R-:W-:Y:S02]  /*1350*/  CS2R R20, SRZ ;  /* 0x0000000000147805 */ /* 0x000fe4000001ff00 */
[----:B------:R-:W-:Y:S02]  /*1360*/  PLOP3.LUT P2, PT, PT, PT, PT, 0x80, 0x8 ;  /* 0x000000000008781c */ /* 0x000fe40003f4f070 */
[----:B------:R-:W-:-:S02]  /*1370*/  CS2R R22, SRZ ;  /* 0x0000000000167805 */ /* 0x000fc4000001ff00 */
[----:B------:R-:W-:Y:S02]  /*1380*/  CS2R R24, SRZ ;  /* 0x0000000000187805 */ /* 0x000fe4000001ff00 */
[----:B------:R-:W-:Y:S02]  /*1390*/  CS2R R30, SRZ ;  /* 0x00000000001e7805 */ /* 0x000fe4000001ff00 */
[----:B------:R-:W-:Y:S01]  /*13a0*/  CS2R R34, SRZ ;  /* 0x0000000000227805 */ /* 0x000fe2000001ff00 */
[----:B-1----:R-:W-:Y:S01]  /*13b0*/  UISETP.NE.AND UP0, UPT, UR4, 0x1, UPT ;  /* 0x000000010400788c */ /* 0x002fe2000bf05270 */
[----:B--2---:R-:W-:Y:S01]  /*13c0*/  IADD3 R9, PT, PT, R9, -0x1, R0 ;  /* 0xffffffff09097810 */ /* 0x004fe20007ffe000 */
[----:B------:R-:W-:-:S07]  /*13d0*/  IMAD.MOV.U32 R0, RZ, RZ, RZ ;  /* 0x000000ffff007224 */ /* 0x000fce00078e00ff */
[----:B------:R-:W-:Y:S05]  /*13e0*/  BRA.U !UP0, `(.L_x_91) ;  /* 0x0000001108f07547 */ /* 0x000fea000b800000 */
[----:B------:R-:W-:Y:S01]  /*13f0*/  PRMT R7, RZ, 0x7610, R7 ;  /* 0x00007610ff077816 */ /* 0x000fe20000000007 */
[----:B------:R-:W-:Y:S01]  /*1400*/  IMAD.MOV.U32 R6, RZ, RZ, RZ ;  /* 0x000000ffff067224 */ /* 0x000fe200078e00ff */
[----:B------:R-:W-:Y:S01]  /*1410*/  PRMT R38, RZ, 0x7610, R38 ;  /* 0x00007610ff267816 */ /* 0x000fe20000000026 */
[----:B------:R-:W-:Y:S01]  /*1420*/  IMAD.MOV.U32 R0, RZ, RZ, RZ ;  /* 0x000000ffff007224 */ /* 0x000fe200078e00ff */
[----:B------:R-:W-:Y:S01]  /*1430*/  PRMT R11, RZ, 0x7610, R11 ;  /* 0x00007610ff0b7816 */ /* 0x000fe2000000000b */
[----:B------:R-:W-:Y:S01]  /*1440*/  IMAD.MOV.U32 R8, RZ, RZ, RZ ;  /* 0x000000ffff087224 */ /* 0x000fe200078e00ff */
[----:B------:R-:W-:Y:S01]  /*1450*/  CS2R R20, SRZ ;  /* 0x0000000000147805 */ /* 0x000fe2000001ff00 */
[----:B------:R-:W1:Y:S01]  /*1460*/  LDCU UR10, c[0x0][0x3a0] ;  /* 0x00007400ff0a77ac */ /* 0x000e620008000800 */
[----:B------:R-:W2:Y:S05]  /*1470*/  LDCU UR4, c[0x0][0x398] ;  /* 0x00007300ff0477ac */ /* 0x000eaa0008000800 */
.L_x_126:
[----:B------:R-:W3:Y:S01]  /*1480*/  LDC.64 R26, c[0x0][0x380] ;  /* 0x0000e000ff1a7b82 */ /* 0x000ee20000000a00 */
[C---:B-1----:R-:W-:Y:S01]  /*1490*/  ISETP.GE.AND P0, PT, R6.reuse, UR10, PT ;  /* 0x0000000a06007c0c */ /* 0x042fe2000bf06270 */
[----:B---3--:R-:W-:-:S12]  /*14a0*/  IMAD.WIDE.U32 R26, R6, 0x4, R26 ;  /* 0x00000004061a7825 */ /* 0x008fd800078e001a */
[----:B------:R-:W-:Y:S05]  /*14b0*/  @!P0 BRA `(.L_x_92) ;  /* 0x0000000800288947 */ /* 0x000fea0003800000 */
[----:B------:R-:W3:Y:S01]  /*14c0*/  LDG.E.CONSTANT R32, desc[UR6][R26.64] ;  /* 0x000000061a207981 */ /* 0x000ee2000c1e9900 */
[----:B------:R-:W-:Y:S01]  /*14d0*/  LOP3.LUT P0, RZ, R11, 0xff, RZ, 0xc0, !PT ;  /* 0x000000ff0bff7812 */ /* 0x000fe2000780c0ff */
[----:B------:R-:W-:Y:S04]  /*14e0*/  BSSY.RECONVERGENT B0, `(.L_x_92) ;  /* 0x0000087000007945 */ /* 0x000fe80003800200 */
[----:B------:R-:W-:Y:S01]  /*14f0*/  BSSY.RELIABLE B1, `(.L_x_93) ;  /* 0x0000015000017945 */ /* 0x000fe20003800100 */
[----:B---3--:R-:W1:Y:S07]  /*1500*/  F2F.F64.F32 R32, R32 ;  /* 0x0000002000207310 */ /* 0x008e6e0000201800 */
[----:B------:R-:W-:Y:S05]  /*1510*/  @P0 BRA `(.L_x_94) ;  /* 0x00000000001c0947 */ /* 0x000fea0003800000 */
[----:B-1----:R-:W-:Y:S01]  /*1520*/  DSETP.NE.AND P0, PT, |R32|, +INF , PT ;  /* 0x7ff000002000742a */ /* 0x002fe20003f05200 */
[----:B------:R-:W-:Y:S02]  /*1530*/  IMAD.MOV.U32 R28, RZ, RZ, R32 ;  /* 0x000000ffff1c7224 */ /* 0x000fe400078e0020 */
[----:B------:R-:W-:-:S11]  /*1540*/  IMAD.MOV.U32 R29, RZ, RZ, R33 ;  /* 0x000000ffff1d7224 */ /* 0x000fd600078e0021 */
[----:B------:R-:W-:Y:S05]  /*1550*/  @!P0 BREAK.RELIABLE B1 ;  /* 0x0000000000018942 */ /* 0x000fea0003800100 */
[----:B------:R-:W-:Y:S05]  /*1560*/  @P0 BRA `(.L_x_95) ;  /* 0x00000000001c0947 */ /* 0x000fea0003800000 */
[----:B------:R-:W-:Y:S01]  /*1570*/  PRMT R11, RZ, 0x7610, R11 ;  /* 0x00007610ff0b7816 */ /* 0x000fe2000000000b */
[----:B------:R-:W-:Y:S06]  /*1580*/  BRA `(.L_x_96) ;  /* 0x0000000400f07947 */ /* 0x000fec0003800000 */
.L_x_94:
[----:B-1----:R-:W-:Y:S01]  /*1590*/  DSETP.NE.AND P0, PT, |R32|, +INF , PT ;  /* 0x7ff000002000742a */ /* 0x002fe20003f05200 */
[----:B------:R-:W-:Y:S02]  /*15a0*/  IMAD.MOV.U32 R28, RZ, RZ, R34 ;  /* 0x000000ffff1c7224 */ /* 0x000fe400078e0022 */
[----:B------:R-:W-:-:S11]  /*15b0*/  IMAD.MOV.U32 R29, RZ, RZ, R35 ;  /* 0x000000ffff1d7224 */ /* 0x000fd600078e0023 */
[----:B------:R-:W-:-:S08]  /*15c0*/  @P0 DMUL R36, R32, R2 ;  /* 0x0000000220240228 */ /* 0x000fd00000000000 */
[----:B------:R-:W-:-:S11]  /*15d0*/  @P0 DFMA R28, R18, R34, R36 ;  /* 0x00000022121c022b */ /* 0x000fd60000000024 */
.L_x_95:
[----:B------:R-:W-:Y:S01]  /*15e0*/  ISETP.GE.AND P0, PT, R6, R9, PT ;  /* 0x000000090600720c */ /* 0x000fe20003f06270 */
[----:B------:R-:W-:Y:S02]  /*15f0*/  IMAD.MOV.U32 R11, RZ, RZ, 0x1 ;  /* 0x00000001ff0b7424 */ /* 0x000fe400078e00ff */
[----:B------:R-:W-:Y:S02]  /*1600*/  IMAD.MOV.U32 R34, RZ, RZ, R28 ;  /* 0x000000ffff227224 */ /* 0x000fe400078e001c */
[----:B------:R-:W-:-:S08]  /*1610*/  IMAD.MOV.U32 R35, RZ, RZ, R29 ;  /* 0x000000ffff237224 */ /* 0x000fd000078e001d */
[----:B------:R-:W-:Y:S05]  /*1620*/  @!P0 BREAK.RELIABLE B1 ;  /* 0x0000000000018942 */ /* 0x000fea0003800100 */
[----:B------:R-:W-:Y:S05]  /*1630*/  @!P0 BRA `(.L_x_96) ;  /* 0x0000000400c48947 */ /* 0x000fea0003800000 */
[----:B--2---:R-:W-:Y:S05]  /*1640*/  BSYNC.RELIABLE B1 ;  /* 0x0000000000017941 */ /* 0x004fea0003800100 */
.L_x_93:
[----:B------:R-:W-:Y:S01]  /*1650*/  LOP3.LUT P0, RZ, R38, 0xff, RZ, 0xc0, !PT ;  /* 0x000000ff26ff7812 */ /* 0x000fe2000780c0ff */
[----:B------:R-:W-:Y:S01]  /*1660*/  BSSY.RELIABLE B1, `(.L_x_97) ;  /* 0x000000e000017945 */ /* 0x000fe20003800100 */
[----:B------:R-:W-:-:S11]  /*1670*/  DADD R36, R32, -R28 ;  /* 0x0000000020247229 */ /* 0x000fd6000000081c */
[----:B------:R-:W-:Y:S05]  /*1680*/  @P0 BRA `(.L_x_98) ;  /* 0x0000000000200947 */ /* 0x000fea0003800000 */
[----:B------:R-:W-:Y:S01]  /*1690*/  DSETP.NE.AND P0, PT, |R36|, +INF , PT ;  /* 0x7ff000002400742a */ /* 0x000fe20003f05200 */
[----:B------:R-:W-:Y:S01]  /*16a0*/  PRMT R38, RZ, 0x7610, R38 ;  /* 0x00007610ff267816 */ /* 0x000fe20000000026 */
[----:B------:R-:W-:Y:S02]  /*16b0*/  IMAD.MOV.U32 R34, RZ, RZ, R28 ;  /* 0x000000ffff227224 */ /* 0x000fe400078e001c */
[----:B------:R-:W-:-:S10]  /*16c0*/  IMAD.MOV.U32 R35, RZ, RZ, R29 ;  /* 0x000000ffff237224 */ /* 0x000fd400078e001d */
[----:B------:R-:W-:Y:S05]  /*16d0*/  @!P0 BREAK.RELIABLE B1 ;  /* 0x0000000000018942 */ /* 0x000fea0003800100 */
[----:B------:R-:W-:Y:S05]  /*16e0*/  @!P0 BRA `(.L_x_96) ;  /* 0x0000000400988947 */ /* 0x000fea0003800000 */
[----:B------:R-:W-:Y:S01]  /*16f0*/  DADD R30, -RZ, |R36| ;  /* 0x00000000ff1e7229 */ /* 0x000fe20000000524 */
[----:B------:R-:W-:Y:S10]  /*1700*/  BRA `(.L_x_99) ;  /* 0x00000000000c7947 */ /* 0x000ff40003800000 */
.L_x_98:
[----:B------:R-:W-:-:S14]  /*1710*/  DSETP.NE.AND P0, PT, |R36|, +INF , PT ;  /* 0x7ff000002400742a */ /* 0x000fdc0003f05200 */
[----:B------:R-:W-:-:S08]  /*1720*/  @P0 DMUL R34, |R36|, R2 ;  /* 0x0000000224220228 */ /* 0x000fd00000000200 */
[----:B------:R-:W-:-:S11]  /*1730*/  @P0 DFMA R30, R18, R30, R34 ;  /* 0x0000001e121e022b */ /* 0x000fd60000000022 */
.L_x_99:
[----:B------:R-:W-:Y:S05]  /*1740*/  BSYNC.RELIABLE B1 ;  /* 0x0000000000017941 */ /* 0x000fea0003800100 */
.L_x_97:
[----:B------:R-:W-:Y:S01]  /*1750*/  UMOV UR8, 0xeb851eb8 ;  /* 0xeb851eb800087882 */ /* 0x000fe20000000000 */
[----:B------:R-:W-:Y:S01]  /*1760*/  UMOV UR9, 0x3f8eb851 ;  /* 0x3f8eb85100097882 */ /* 0x000fe20000000000 */
[----:B------:R-:W-:Y:S01]  /*1770*/  BSSY.RELIABLE B1, `(.L_x_100) ;  /* 0x000003c000017945 */ /* 0x000fe20003800100 */
[----:B------:R-:W-:-:S10]  /*1780*/  DMUL R34, R30, UR8 ;  /* 0x000000081e227c28 */ /* 0x000fd40008000000 */
[----:B------:R-:W-:Y:S02]  /*1790*/  IADD3 R39, P1, PT, RZ, R34, RZ ;  /* 0x00000022ff277210 */ /* 0x000fe40007f3e0ff */
[----:B------:R-:W-:Y:S02]  /*17a0*/  LOP3.LUT R11, R35, 0x7fffffff, RZ, 0xc0, !PT ;  /* 0x7fffffff230b7812 */ /* 0x000fe400078ec0ff */
[----:B------:R-:W-:Y:S02]  /*17b0*/  ISETP.GT.U32.AND P0, PT, R39, -0x1, PT ;  /* 0xffffffff2700780c */ /* 0x000fe40003f04070 */
[----:B------:R-:W-:Y:S02]  /*17c0*/  IADD3 R38, P2, PT, R34, -0x1, RZ ;  /* 0xffffffff22267810 */ /* 0x000fe40007f5e0ff */
[----:B------:R-:W-:Y:S02]  /*17d0*/  IADD3.X R39, PT, PT, R11, -0x100000, RZ, P1, !PT ;  /* 0xfff000000b277810 */ /* 0x000fe40000ffe4ff */
[----:B------:R-:W-:-:S02]  /*17e0*/  ISETP.GT.U32.AND P1, PT, R38, -0x2, PT ;  /* 0xfffffffe2600780c */ /* 0x000fc40003f24070 */
[----:B------:R-:W-:Y:S02]  /*17f0*/  IADD3.X R11, PT, PT, R11, -0x1, RZ, P2, !PT ;  /* 0xffffffff0b0b7810 */ /* 0x000fe400017fe4ff */
[----:B------:R-:W-:-:S04]  /*1800*/  ISETP.GT.U32.AND.EX P0, PT, R39, 0x7fdfffff, PT, P0 ;  /* 0x7fdfffff2700780c */ /* 0x000fc80003f04100 */
[----:B------:R-:W-:-:S13]  /*1810*/  ISETP.GT.U32.AND.EX P0, PT, R11, 0xfffff, P0, P1 ;  /* 0x000fffff0b00780c */ /* 0x000fda0000704110 */
[----:B------:R-:W-:-:S14]  /*1820*/  DSETP.EQU.OR P0, PT, |R32|, +INF , P0 ;  /* 0x7ff000002000742a */ /* 0x000fdc000070a600 */
[----:B------:R-:W-:Y:S05]  /*1830*/  @!P0 BRA `(.L_x_101) ;  /* 0x0000000000248947 */ /* 0x000fea0003800000 */
[----:B------:R-:W-:Y:S01]  /*1840*/  LOP3.LUT P0, RZ, R7, 0xff, RZ, 0xc0, !PT ;  /* 0x000000ff07ff7812 */ /* 0x000fe2000780c0ff */
[----:B------:R-:W-:Y:S01]  /*1850*/  IMAD.MOV.U32 R11, RZ, RZ, 0x1 ;  /* 0x00000001ff0b7424 */ /* 0x000fe200078e00ff */
[----:B------:R-:W-:Y:S01]  /*1860*/  MOV R38, 0x1 ;  /* 0x0000000100267802 */ /* 0x000fe20000000f00 */
[----:B------:R-:W-:Y:S01]  /*1870*/  IMAD.MOV.U32 R34, RZ, RZ, R28 ;  /* 0x000000ffff227224 */ /* 0x000fe200078e001c */
[----:B------:R-:W-:Y:S01]  /*1880*/  PRMT R7, RZ, 0x7610, R7 ;  /* 0x00007610ff077816 */ /* 0x000fe20000000007 */
[----:B------:R-:W-:-:S08]  /*1890*/  IMAD.MOV.U32 R35, RZ, RZ, R29 ;  /* 0x000000ffff237224 */ /* 0x000fd000078e001d */
[----:B------:R-:W-:Y:S05]  /*18a0*/  @!P0 BREAK.RELIABLE B1 ;  /* 0x0000000000018942 */ /* 0x000fea0003800100 */
[----:B------:R-:W-:Y:S05]  /*18b0*/  @!P0 BRA `(.L_x_96) ;  /* 0x0000000400248947 */ /* 0x000fea0003800000 */
[----:B------:R-:W-:Y:S05]  /*18c0*/  BRA `(.L_x_102) ;  /* 0x0000000000987947 */ /* 0x000fea0003800000 */
.L_x_101:
[----:B------:R-:W1:Y:S01]  /*18d0*/  MUFU.RCP64H R33, R35 ;  /* 0x0000002300217308 */ /* 0x000e620000001800 */
[----:B------:R-:W-:Y:S01]  /*18e0*/  IMAD.MOV.U32 R32, RZ, RZ, 0x1 ;  /* 0x00000001ff207424 */ /* 0x000fe200078e00ff */
[----:B------:R-:W-:Y:S01]  /*18f0*/  FSETP.GEU.AND P1, PT, |R37|, 6.5827683646048100446e-37, PT ;  /* 0x036000002500780b */ /* 0x000fe20003f2e200 */
[----:B------:R-:W-:Y:S04]  /*1900*/  BSSY.RECONVERGENT B2, `(.L_x_103) ;  /* 0x000000e000027945 */ /* 0x000fe80003800200 */
[----:B-1----:R-:W-:-:S08]  /*1910*/  DFMA R38, -R34, R32, 1 ;  /* 0x3ff000002226742b */ /* 0x002fd00000000120 */
        /* <DEDUP_REMOVED lines=10> */
[----:B------:R-:W-:-:S07]  /*19c0*/  MOV R46, 0x19e0 ;  /* 0x000019e0002e7802 */ /* 0x000fce0000000f00 */
[----:B0-----:R-:W-:Y:S05]  /*19d0*/  CALL.REL.NOINC `($__internal_1_$__cuda_sm20_div_rn_f64_full) ;  /* 0x0000001800c87944 */ /* 0x001fea0003c00000 */
.L_x_104:
[----:B------:R-:W-:Y:S05]  /*19e0*/  BSYNC.RECONVERGENT B2 ;  /* 0x0000000000027941 */ /* 0x000fea0003800200 */
.L_x_103:
        /* <DEDUP_REMOVED lines=8> */
.L_x_107:
[----:B------:R-:W-:Y:S05]  /*1a70*/  BSYNC.RECONVERGENT B2 ;  /* 0x0000000000027941 */ /* 0x000fea0003800200 */
.L_x_106:
[----:B------:R-:W-:Y:S05]  /*1a80*/  BRA `(.L_x_102) ;  /* 0x0000000000287947 */ /* 0x000fea0003800000 */
.L_x_105:
[----:B------:R-:W-:Y:S01]  /*1a90*/  DSETP.NE.AND P0, PT, |R32|, +INF , PT ;  /* 0x7ff000002000742a */ /* 0x000fe20003f05200 */
[----:B------:R-:W-:Y:S01]  /*1aa0*/  IMAD.MOV.U32 R11, RZ, RZ, 0x1 ;  /* 0x00000001ff0b7424 */ /* 0x000fe200078e00ff */
[----:B------:R-:W-:Y:S01]  /*1ab0*/  PRMT R7, RZ, 0x7610, R7 ;  /* 0x00007610ff077816 */ /* 0x000fe20000000007 */
[----:B------:R-:W-:Y:S02]  /*1ac0*/  IMAD.MOV.U32 R38, RZ, RZ, 0x1 ;  /* 0x00000001ff267424 */ /* 0x000fe400078e00ff */
[----:B------:R-:W-:Y:S02]  /*1ad0*/  IMAD.MOV.U32 R34, RZ, RZ, R28 ;  /* 0x000000ffff227224 */ /* 0x000fe400078e001c */
[----:B------:R-:W-:-:S07]  /*1ae0*/  IMAD.MOV.U32 R35, RZ, RZ, R29 ;  /* 0x000000ffff237224 */ /* 0x000fce00078e001d */
[----:B------:R-:W-:Y:S05]  /*1af0*/  @!P0 BREAK.RELIABLE B1 ;  /* 0x0000000000018942 */ /* 0x000fea0003800100 */
[----:B------:R-:W-:Y:S05]  /*1b00*/  @!P0 BRA `(.L_x_96) ;  /* 0x0000000000908947 */ /* 0x000fea0003800000 */
[----:B------:R-:W-:Y:S02]  /*1b10*/  IMAD.MOV.U32 R24, RZ, RZ, R32 ;  /* 0x000000ffff187224 */ /* 0x000fe400078e0020 */
[----:B------:R-:W-:-:S07]  /*1b20*/  IMAD.MOV.U32 R25, RZ, RZ, R33 ;  /* 0x000000ffff197224 */ /* 0x000fce00078e0021 */
.L_x_102:
[----:B------:R-:W-:Y:S05]  /*1b30*/  BSYNC.RELIABLE B1 ;  /* 0x0000000000017941 */ /* 0x000fea0003800100 */
.L_x_100:
[----:B------:R-:W-:Y:S01]  /*1b40*/  ISETP.NE.AND P0, PT, R8, 0x4, PT ;  /* 0x000000040800780c */ /* 0x000fe20003f05270 */
[----:B------:R-:W-:-:S12]  /*1b50*/  IMAD R7, R0, 0x8, R1 ;  /* 0x0000000800077824 */ /* 0x000fd800078e0201 */
[----:B------:R1:W2:Y:S01]  /*1b60*/  @!P0 LDL.64 R32, [R7] ;  /* 0x0000000007208983 */ /* 0x0002a20000100a00 */
[----:B------:R-:W-:Y:S01]  /*1b70*/  @!P0 IMAD.MOV.U32 R8, RZ, RZ, 0x4 ;  /* 0x00000004ff088424 */ /* 0x000fe200078e00ff */
[----:B------:R-:W-:Y:S01]  /*1b80*/  DADD R22, R22, R24 ;  /* 0x0000000016167229 */ /* 0x000fe20000000018 */
[----:B------:R-:W3:Y:S01]  /*1b90*/  F2F.F32.F64 R42, R24 ;  /* 0x00000018002a7310 */ /* 0x000ee20000301000 */
[----:B------:R1:W-:Y:S01]  /*1ba0*/  STL.64 [R7], R24 ;  /* 0x0000001807007387 */ /* 0x0003e20000100a00 */
[----:B------:R-:W-:Y:S01]  /*1bb0*/  @P0 VIADD R8, R8, 0x1 ;  /* 0x0000000108080836 */ /* 0x000fe20000000000 */
[----:B------:R-:W-:Y:S01]  /*1bc0*/  MOV R35, R29 ;  /* 0x0000001d00237202 */ /* 0x000fe20000000f00 */
[----:B------:R-:W-:Y:S02]  /*1bd0*/  IMAD.MOV.U32 R34, RZ, RZ, R28 ;  /* 0x000000ffff227224 */ /* 0x000fe400078e001c */
[----:B------:R-:W-:Y:S01]  /*1be0*/  VIADD R0, R0, 0x1 ;  /* 0x0000000100007836 */ /* 0x000fe20000000000 */
[----:B------:R-:W-:-:S04]  /*1bf0*/  ISETP.NE.AND P1, PT, R8, 0x4, PT ;  /* 0x000000040800780c */ /* 0x000fc80003f25270 */
[----:B------:R-:W-:Y:S01]  /*1c00*/  LOP3.LUT R0, R0, 0x3, RZ, 0xc0, !PT ;  /* 0x0000000300007812 */ /* 0x000fe200078ec0ff */
[----:B-1----:R-:W-:-:S08]  /*1c10*/  IMAD.MOV.U32 R7, RZ, RZ, 0x1 ;  /* 0x00000001ff077424 */ /* 0x002fd000078e00ff */
[----:B------:R-:W-:-:S04]  /*1c20*/  @!P1 IMAD.WIDE.U32 R38, R6, 0x4, R14 ;  /* 0x0000000406269825 */ /* 0x000fc800078e000e */
[----:B------:R-:W-:-:S04]  /*1c30*/  @!P1 IMAD.WIDE.U32 R40, R6, 0x4, R16 ;  /* 0x0000000406289825 */ /* 0x000fc800078e0010 */
[----:B------:R-:W-:Y:S02]  /*1c40*/  @!P1 IMAD.MOV.U32 R34, RZ, RZ, R28 ;  /* 0x000000ffff229224 */ /* 0x000fe400078e001c */
[----:B------:R-:W-:Y:S02]  /*1c50*/  @!P1 IMAD.MOV.U32 R35, RZ, RZ, R29 ;  /* 0x000000ffff239224 */ /* 0x000fe400078e001d */
[----:B------:R-:W-:Y:S02]  /*1c60*/  IMAD.MOV.U32 R28, RZ, RZ, 0x1 ;  /* 0x00000001ff1c7424 */ /* 0x000fe400078e00ff */
[----:B------:R-:W-:Y:S02]  /*1c70*/  IMAD.MOV.U32 R29, RZ, RZ, 0x1 ;  /* 0x00000001ff1d7424 */ /* 0x000fe400078e00ff */
[----:B------:R-:W-:Y:S01]  /*1c80*/  @!P1 IMAD.MOV.U32 R8, RZ, RZ, 0x4 ;  /* 0x00000004ff089424 */ /* 0x000fe200078e00ff */
[----:B--2---:R-:W-:-:S08]  /*1c90*/  @!P0 DADD R20, R20, R32 ;  /* 0x0000000014148229 */ /* 0x004fd00000000020 */
[----:B------:R-:W-:-:S08]  /*1ca0*/  @!P1 DADD R32, -R20, R22 ;  /* 0x0000000014209229 */ /* 0x000fd00000000116 */
[----:B------:R-:W-:Y:S01]  /*1cb0*/  @!P1 DMUL R36, R32, 0.25 ;  /* 0x3fd0000020249828 */ /* 0x000fe20000000000 */
[----:B------:R-:W-:-:S05]  /*1cc0*/  IMAD.WIDE.U32 R32, R6, 0x4, R12 ;  /* 0x0000000406207825 */ /* 0x000fca00078e000c */
[----:B---3--:R-:W-:Y:S04]  /*1cd0*/  STG.E desc[UR6][R32.64], R42 ;  /* 0x0000002a20007986 */ /* 0x008fe8000c101906 */
[----:B------:R-:W1:Y:S02]  /*1ce0*/  @!P1 F2F.F32.F64 R37, R36 ;  /* 0x0000002400259310 */ /* 0x000e640000301000 */
[----:B-1----:R-:W-:Y:S01]  /*1cf0*/  @!P1 FADD R11, R42, -R37 ;  /* 0x800000252a0b9221 */ /* 0x002fe20000000000 */
[----:B------:R1:W-:Y:S04]  /*1d00*/  @!P1 STG.E desc[UR6][R38.64], R37 ;  /* 0x0000002526009986 */ /* 0x0003e8000c101906 */
[----:B------:R2:W-:Y:S01]  /*1d10*/  @!P1 STG.E desc[UR6][R40.64], R11 ;  /* 0x0000000b28009986 */ /* 0x0005e2000c101906 */
[----:B-1----:R-:W-:-:S02]  /*1d20*/  PRMT R38, R7, 0x7610, R38 ;  /* 0x0000761007267816 */ /* 0x002fc40000000026 */
[----:B------:R-:W-:Y:S02]  /*1d30*/  PRMT R7, R29, 0x7610, R7 ;  /* 0x000076101d077816 */ /* 0x000fe40000000007 */
[----:B--2---:R-:W-:-:S07]  /*1d40*/  PRMT R11, R28, 0x7610, R11 ;  /* 0x000076101c0b7816 */ /* 0x004fce000000000b */
.L_x_96:
[----:B--2---:R-:W-:Y:S05]  /*1d50*/  BSYNC.RECONVERGENT B0 ;  /* 0x0000000000007941 */ /* 0x004fea0003800200 */
.L_x_92:
[----:B------:R-:W-:-:S05]  /*1d60*/  VIADD R36, R6, 0x1 ;  /* 0x0000000106247836 */ /* 0x000fca0000000000 */
[----:B------:R-:W-:-:S13]  /*1d70*/  ISETP.GE.AND P0, PT, R36, UR10, PT ;  /* 0x0000000a24007c0c */ /* 0x000fda000bf06270 */
[----:B------:R-:W-:Y:S05]  /*1d80*/  @!P0 BRA `(.L_x_108) ;  /* 0x00000008005c8947 */ /* 0x000fea0003800000 */
[----:B------:R-:W3:Y:S01]  /*1d90*/  LDG.E.CONSTANT R32, desc[UR6][R26.64+0x4] ;  /* 0x000004061a207981 */ /* 0x000ee2000c1e9900 */
[----:B------:R-:W-:Y:S01]  /*1da0*/  LOP3.LUT P0, RZ, R11, 0xff, RZ, 0xc0, !PT ;  /* 0x000000ff0bff7812 */ /* 0x000fe2000780c0ff */
[----:B------:R-:W-:Y:S04]  /*1db0*/  BSSY.RECONVERGENT B0, `(.L_x_108) ;  /* 0x0000094000007945 */ /* 0x000fe80003800200 */
[----:B------:R-:W-:Y:S01]  /*1dc0*/  BSSY.RELIABLE B1, `(.L_x_109) ;  /* 0x0000016000017945 */ /* 0x000fe20003800100 */
[----:B---3--:R-:W1:Y:S07]  /*1dd0*/  F2F.F64.F32 R32, R32 ;  /* 0x0000002000207310 */ /* 0x008e6e0000201800 */
[----:B------:R-:W-:Y:S05]  /*1de0*/  @!P0 BRA `(.L_x_110) ;  /* 0x00000000001c8947 */ /* 0x000fea0003800000 */
[----:B-1----:R-:W-:Y:S01]  /*1df0*/  DSETP.NE.AND P0, PT, |R32|, +INF , PT ;  /* 0x7ff000002000742a */ /* 0x002fe20003f05200 */
[----:B------:R-:W-:Y:S02]  /*1e00*/  IMAD.MOV.U32 R28, RZ, RZ, R34 ;  /* 0x000000ffff1c7224 */ /* 0x000fe400078e0022 */
[----:B------:R-:W-:-:S11]  /*1e10*/  IMAD.MOV.U32 R29, RZ, RZ, R35 ;  /* 0x000000ffff1d7224 */ /* 0x000fd600078e0023 */
[----:B------:R-:W-:Y:S05]  /*1e20*/  @!P0 BRA `(.L_x_111) ;  /* 0x0000000000248947 */ /* 0x000fea0003800000 */
[----:B------:R-:W-:-:S08]  /*1e30*/  DMUL R28, R32, R2 ;  /* 0x00000002201c7228 */ /* 0x000fd00000000000 */
[----:B------:R-:W-:Y:S01]  /*1e40*/  DFMA R28, R18, R34, R28 ;  /* 0x00000022121c722b */ /* 0x000fe2000000001c */
[----:B------:R-:W-:Y:S10]  /*1e50*/  BRA `(.L_x_111) ;  /* 0x0000000000187947 */ /* 0x000ff40003800000 */
.L_x_110:
[----:B-1----:R-:W-:Y:S01]  /*1e60*/  DSETP.NE.AND P0, PT, |R32|, +INF , PT ;  /* 0x7ff000002000742a */ /* 0x002fe20003f05200 */
[----:B------:R-:W-:-:S13]  /*1e70*/  PRMT R11, RZ, 0x7610, R11 ;  /* 0x00007610ff0b7816 */ /* 0x000fda000000000b */
[----:B------:R-:W-:Y:S05]  /*1e80*/  @!P0 BREAK.RELIABLE B1 ;  /* 0x0000000000018942 */ /* 0x000fea0003800100 */
[----:B------:R-:W-:Y:S05]  /*1e90*/  @!P0 BRA `(.L_x_112) ;  /* 0x0000000800148947 */ /* 0x000fea0003800000 */
[----:B------:R-:W-:Y:S02]  /*1ea0*/  IMAD.MOV.U32 R28, RZ, RZ, R32 ;  /* 0x000000ffff1c7224 */ /* 0x000fe400078e0020 */
[----:B------:R-:W-:-:S07]  /*1eb0*/  IMAD.MOV.U32 R29, RZ, RZ, R33 ;  /* 0x000000ffff1d7224 */ /* 0x000fce00078e0021 */
.L_x_111:
[----:B------:R-:W-:Y:S01]  /*1ec0*/  ISETP.GE.AND P0, PT, R36, R9, PT ;  /* 0x000000092400720c */ /* 0x000fe20003f06270 */
[----:B------:R-:W-:Y:S01]  /*1ed0*/  IMAD.MOV.U32 R34, RZ, RZ, R28 ;  /* 0x000000ffff227224 */ /* 0x000fe200078e001c */
[----:B------:R-:W-:Y:S01]  /*1ee0*/  MOV R11, 0x1 ;  /* 0x00000001000b7802 */ /* 0x000fe20000000f00 */
[----:B------:R-:W-:-:S10]  /*1ef0*/  IMAD.MOV.U32 R35, RZ, RZ, R29 ;  /* 0x000000ffff237224 */ /* 0x000fd400078e001d */
[----:B------:R-:W-:Y:S05]  /*1f00*/  @!P0 BREAK.RELIABLE B1 ;  /* 0x0000000000018942 */ /* 0x000fea0003800100 */
[----:B------:R-:W-:Y:S05]  /*1f10*/  @!P0 BRA `(.L_x_112) ;  /* 0x0000000400f48947 */ /* 0x000fea0003800000 */
[----:B--2---:R-:W-:Y:S05]  /*1f20*/  BSYNC.RELIABLE B1 ;  /* 0x0000000000017941 */ /* 0x004fea0003800100 */
.L_x_109:
        /* <DEDUP_REMOVED lines=11> */
.L_x_116:
[----:B------:R-:W-:Y:S05]  /*1fe0*/  BSYNC.RECONVERGENT B2 ;  /* 0x0000000000027941 */ /* 0x000fea0003800200 */
.L_x_115:
[----:B------:R-:W-:Y:S05]  /*1ff0*/  BRA `(.L_x_117) ;  /* 0x00000000001c7947 */ /* 0x000fea0003800000 */
.L_x_114:
[----:B------:R-:W-:Y:S01]  /*2000*/  DSETP.NE.AND P0, PT, |R36|, +INF , PT ;  /* 0x7ff000002400742a */ /* 0x000fe20003f05200 */
[----:B------:R-:W-:Y:S01]  /*2010*/  PRMT R38, RZ, 0x7610, R38 ;  /* 0x00007610ff267816 */ /* 0x000fe20000000026 */
[----:B------:R-:W-:Y:S02]  /*2020*/  IMAD.MOV.U32 R34, RZ, RZ, R28 ;  /* 0x000000ffff227224 */ /* 0x000fe400078e001c */
[----:B------:R-:W-:-:S10]  /*2030*/  IMAD.MOV.U32 R35, RZ, RZ, R29 ;  /* 0x000000ffff237224 */ /* 0x000fd400078e001d */
[----:B------:R-:W-:Y:S05]  /*2040*/  @!P0 BREAK.RELIABLE B1 ;  /* 0x0000000000018942 */ /* 0x000fea0003800100 */
[----:B------:R-:W-:Y:S05]  /*2050*/  @!P0 BRA `(.L_x_112) ;  /* 0x0000000400a48947 */ /* 0x000fea0003800000 */
[----:B------:R-:W-:-:S11]  /*2060*/  DADD R26, -RZ, |R36| ;  /* 0x00000000ff1a7229 */ /* 0x000fd60000000524 */
.L_x_117:
[----:B------:R-:W-:Y:S05]  /*2070*/  BSYNC.RELIABLE B1 ;  /* 0x0000000000017941 */ /* 0x000fea0003800100 */
.L_x_113:
        /* <DEDUP_REMOVED lines=17> */
[----:B------:R-:W-:Y:S01]  /*2190*/  PRMT R7, RZ, 0x7610, R7 ;  /* 0x00007610ff077816 */ /* 0x000fe20000000007 */
[----:B------:R-:W-:Y:S02]  /*21a0*/  IMAD.MOV.U32 R38, RZ, RZ, 0x1 ;  /* 0x00000001ff267424 */ /* 0x000fe400078e00ff */
[----:B------:R-:W-:Y:S02]  /*21b0*/  IMAD.MOV.U32 R34, RZ, RZ, R28 ;  /* 0x000000ffff227224 */ /* 0x000fe400078e001c */
[----:B------:R-:W-:Y:S02]  /*21c0*/  IMAD.MOV.U32 R35, RZ, RZ, R29 ;  /* 0x000000ffff237224 */ /* 0x000fe400078e001d */
[----:B------:R-:W-:Y:S02]  /*21d0*/  IMAD.MOV.U32 R30, RZ, RZ, R26 ;  /* 0x000000ffff1e7224 */ /* 0x000fe400078e001a */
[----:B------:R-:W-:-:S02]  /*21e0*/  IMAD.MOV.U32 R31, RZ, RZ, R27 ;  /* 0x000000ffff1f7224 */ /* 0x000fc400078e001b */
[----:B------:R-:W-:Y:S05]  /*21f0*/  @!P0 BREAK.RELIABLE B1 ;  /* 0x0000000000018942 */ /* 0x000fea0003800100 */
[----:B------:R-:W-:Y:S05]  /*2200*/  @!P0 BRA `(.L_x_112) ;  /* 0x0000000400388947 */ /* 0x000fea0003800000 */
[----:B------:R-:W-:Y:S05]  /*2210*/  BRA `(.L_x_120) ;  /* 0x0000000000a07947 */ /* 0x000fea0003800000 */
.L_x_119:
[----:B------:R-:W1:Y:S01]  /*2220*/  MUFU.RCP64H R31, R35 ;  /* 0x00000023001f7308 */ /* 0x000e620000001800 */
[----:B------:R-:W-:Y:S01]  /*2230*/  MOV R30, 0x1 ;  /* 0x00000001001e7802 */ /* 0x000fe20000000f00 */
[----:B------:R-:W-:Y:S01]  /*2240*/  BSSY.RECONVERGENT B2, `(.L_x_121) ;  /* 0x000000f000027945 */ /* 0x000fe20003800200 */
[----:B------:R-:W-:-:S04]  /*2250*/  FSETP.GEU.AND P1, PT, |R37|, 6.5827683646048100446e-37, PT ;  /* 0x036000002500780b */ /* 0x000fc80003f2e200 */
        /* <DEDUP_REMOVED lines=13> */
.L_x_122:
[----:B------:R-:W-:Y:S05]  /*2330*/  BSYNC.RECONVERGENT B2 ;  /* 0x0000000000027941 */ /* 0x000fea0003800200 */
.L_x_121:
        /* <DEDUP_REMOVED lines=8> */
.L_x_125:
[----:B------:R-:W-:Y:S05]  /*23c0*/  BSYNC.RECONVERGENT B2 ;  /* 0x0000000000027941 */ /* 0x000fea0003800200 */
.L_x_124:
[----:B------:R-:W-:Y:S05]  /*23d0*/  BRA `(.L_x_120) ;  /* 0x0000000000307947 */ /* 0x000fea0003800000 */
.L_x_123:
[----:B------:R-:W-:Y:S01]  /*23e0*/  DSETP.NE.AND P0, PT, |R32|, +INF , PT ;  /* 0x7ff000002000742a */ /* 0x000fe20003f05200 */
[----:B------:R-:W-:Y:S01]  /*23f0*/  IMAD.MOV.U32 R11, RZ, RZ, 0x1 ;  /* 0x00000001ff0b7424 */ /* 0x000fe200078e00ff */
[----:B------:R-:W-:Y:S01]  /*2400*/  PRMT R7, RZ, 0x7610, R7 ;  /* 0x00007610ff077816 */ /* 0x000fe20000000007 */
[----:B------:R-:W-:Y:S02]  /*2410*/  IMAD.MOV.U32 R38, RZ, RZ, 0x1 ;  /* 0x00000001ff267424 */ /* 0x000fe400078e00ff */
[----:B------:R-:W-:Y:S02]  /*2420*/  IMAD.MOV.U32 R34, RZ, RZ, R28 ;  /* 0x000000ffff227224 */ /* 0x000fe400078e001c */
[----:B------:R-:W-:Y:S02]  /*2430*/  IMAD.MOV.U32 R35, RZ, RZ, R29 ;  /* 0x000000ffff237224 */ /* 0x000fe400078e001d */
[----:B------:R-:W-:Y:S02]  /*2440*/  IMAD.MOV.U32 R30, RZ, RZ, R26 ;  /* 0x000000ffff1e7224 */ /* 0x000fe400078e001a */
[----:B------:R-:W-:-:S03]  /*2450*/  IMAD.MOV.U32 R31, RZ, RZ, R27 ;  /* 0x000000ffff1f7224 */ /* 0x000fc600078e001b */
[----:B------:R-:W-:Y:S05]  /*2460*/  @!P0 BREAK.RELIABLE B1 ;  /* 0x0000000000018942 */ /* 0x000fea0003800100 */
[----:B------:R-:W-:Y:S05]  /*2470*/  @!P0 BRA `(.L_x_112) ;  /* 0x00000000009c8947 */ /* 0x000fea0003800000 */
[----:B------:R-:W-:Y:S02]  /*2480*/  IMAD.MOV.U32 R24, RZ, RZ, R32 ;  /* 0x000000ffff187224 */ /* 0x000fe400078e0020 */
[----:B------:R-:W-:-:S07]  /*2490*/  IMAD.MOV.U32 R25, RZ, RZ, R33 ;  /* 0x000000ffff197224 */ /* 0x000fce00078e0021 */
.L_x_120:
[----:B------:R-:W-:Y:S05]  /*24a0*/  BSYNC.RELIABLE B1 ;  /* 0x0000000000017941 */ /* 0x000fea0003800100 */
.L_x_118:
[----:B------:R-:W-:Y:S01]  /*24b0*/  ISETP.NE.AND P0, PT, R8, 0x4, PT ;  /* 0x000000040800780c */ /* 0x000fe20003f05270 */
[----:B------:R-:W-:-:S12]  /*24c0*/  IMAD R7, R0, 0x8, R1 ;  /* 0x0000000800077824 */ /* 0x000fd800078e0201 */
[----:B------:R1:W2:Y:S01]  /*24d0*/  @!P0 LDL.64 R30, [R7] ;  /* 0x00000000071e8983 */ /* 0x0002a20000100a00 */
[----:B------:R-:W3:Y:S01]  /*24e0*/  F2F.F32.F64 R32, R24 ;  /* 0x0000001800207310 */ /* 0x000ee20000301000 */
[----:B------:R-:W-:Y:S01]  /*24f0*/  IMAD.WIDE.U32 R36, R6, 0x4, R12 ;  /* 0x0000000406247825 */ /* 0x000fe200078e000c */
[----:B------:R-:W-:Y:S01]  /*2500*/  DADD R22, R22, R24 ;  /* 0x0000000016167229 */ /* 0x000fe20000000018 */
[----:B------:R1:W-:Y:S02]  /*2510*/  STL.64 [R7], R24 ;  /* 0x0000001807007387 */ /* 0x0003e40000100a00 */
[----:B------:R-:W-:Y:S01]  /*2520*/  @P0 VIADD R8, R8, 0x1 ;  /* 0x0000000108080836 */ /* 0x000fe20000000000 */
[----:B------:R-:W-:Y:S01]  /*2530*/  @!P0 MOV R8, 0x4 ;  /* 0x0000000400088802 */ /* 0x000fe20000000f00 */
[----:B------:R-:W-:Y:S02]  /*2540*/  VIADD R0, R0, 0x1 ;  /* 0x0000000100007836 */ /* 0x000fe40000000000 */
[----:B------:R-:W-:-:S02]  /*2550*/  IMAD.MOV.U32 R33, RZ, RZ, 0x1 ;  /* 0x00000001ff217424 */ /* 0x000fc400078e00ff */
[----:B------:R-:W-:Y:S01]  /*2560*/  IMAD.MOV.U32 R11, RZ, RZ, 0x1 ;  /* 0x00000001ff0b7424 */ /* 0x000fe200078e00ff */
[----:B------:R-:W-:Y:S01]  /*2570*/  LOP3.LUT R0, R0, 0x3, RZ, 0xc0, !PT ;  /* 0x0000000300007812 */ /* 0x000fe200078ec0ff */
[----:B------:R-:W-:Y:S01]  /*2580*/  IMAD.MOV.U32 R38, RZ, RZ, 0x1 ;  /* 0x00000001ff267424 */ /* 0x000fe200078e00ff */
[----:B---3--:R3:W-:Y:S01]  /*2590*/  STG.E desc[UR6][R36.64+0x4], R32 ;  /* 0x0000042024007986 */ /* 0x0087e2000c101906 */
[----:B------:R-:W-:Y:S01]  /*25a0*/  IMAD.MOV.U32 R34, RZ, RZ, R28 ;  /* 0x000000ffff227224 */ /* 0x000fe200078e001c */
[----:B-1----:R-:W-:Y:S01]  /*25b0*/  PRMT R7, R33, 0x7610, R7 ;  /* 0x0000761021077816 */ /* 0x002fe20000000007 */
[----:B------:R-:W-:Y:S01]  /*25c0*/  IMAD.MOV.U32 R35, RZ, RZ, R29 ;  /* 0x000000ffff237224 */ /* 0x000fe200078e001d */
[----:B--2---:R-:W-:Y:S01]  /*25d0*/  @!P0 DADD R20, R20, R30 ;  /* 0x0000000014148229 */ /* 0x004fe2000000001e */
[----:B------:R-:W-:Y:S01]  /*25e0*/  ISETP.NE.AND P0, PT, R8, 0x4, PT ;  /* 0x000000040800780c */ /* 0x000fe20003f05270 */
[----:B------:R-:W-:Y:S02]  /*25f0*/  IMAD.MOV.U32 R30, RZ, RZ, R26 ;  /* 0x000000ffff1e7224 */ /* 0x000fe400078e001a */
[----:B------:R-:W-:-:S10]  /*2600*/  IMAD.MOV.U32 R31, RZ, RZ, R27 ;  /* 0x000000ffff1f7224 */ /* 0x000fd400078e001b */
[----:B---3--:R-:W-:Y:S05]  /*2610*/  @P0 BRA `(.L_x_112) ;  /* 0x0000000000340947 */ /* 0x008fea0003800000 */
[----:B------:R-:W-:Y:S01]  /*2620*/  DADD R30, -R20, R22 ;  /* 0x00000000141e7229 */ /* 0x000fe20000000116 */
[----:B------:R-:W-:-:S04]  /*2630*/  IMAD.WIDE.U32 R40, R6, 0x4, R14 ;  /* 0x0000000406287825 */ /* 0x000fc800078e000e */
[----:B------:R-:W-:-:S03]  /*2640*/  IMAD.WIDE.U32 R42, R6, 0x4, R16 ;  /* 0x00000004062a7825 */ /* 0x000fc600078e0010 */
[----:B------:R-:W-:Y:S01]  /*2650*/  DMUL R36, R30, 0.25 ;  /* 0x3fd000001e247828 */ /* 0x000fe20000000000 */
[----:B------:R-:W-:Y:S02]  /*2660*/  IMAD.MOV.U32 R34, RZ, RZ, R28 ;  /* 0x000000ffff227224 */ /* 0x000fe400078e001c */
[----:B------:R-:W-:Y:S02]  /*2670*/  IMAD.MOV.U32 R35, RZ, RZ, R29 ;  /* 0x000000ffff237224 */ /* 0x000fe400078e001d */
[----:B------:R-:W-:Y:S02]  /*2680*/  IMAD.MOV.U32 R30, RZ, RZ, R26 ;  /* 0x000000ffff1e7224 */ /* 0x000fe400078e001a */
[----:B------:R-:W-:Y:S02]  /*2690*/  IMAD.MOV.U32 R31, RZ, RZ, R27 ;  /* 0x000000ffff1f7224 */ /* 0x000fe400078e001b */
[----:B------:R-:W-:Y:S01]  /*26a0*/  IMAD.MOV.U32 R8, RZ, RZ, 0x4 ;  /* 0x00000004ff087424 */ /* 0x000fe200078e00ff */
[----:B------:R-:W1:Y:S02]  /*26b0*/  F2F.F32.F64 R37, R36 ;  /* 0x0000002400257310 */ /* 0x000e640000301000 */
[----:B-1----:R-:W-:Y:S01]  /*26c0*/  FADD R33, -R37, R32 ;  /* 0x0000002025217221 */ /* 0x002fe20000000100 */
[----:B------:R1:W-:Y:S04]  /*26d0*/  STG.E desc[UR6][R40.64+0x4], R37 ;  /* 0x0000042528007986 */ /* 0x0003e8000c101906 */
[----:B------:R1:W-:Y:S02]  /*26e0*/  STG.E desc[UR6][R42.64+0x4], R33 ;  /* 0x000004212a007986 */ /* 0x0003e4000c101906 */
.L_x_112:
[----:B--2---:R-:W-:Y:S05]  /*26f0*/  BSYNC.RECONVERGENT B0 ;  /* 0x0000000000007941 */ /* 0x004fea0003800200 */
.L_x_108:
[----:B--2---:R-:W-:Y:S01]  /*2700*/  ULOP3.LUT UR5, UR4, 0x7ffffffe, URZ, 0xc0, !UPT ;  /* 0x7ffffffe04057892 */ /* 0x004fe2000f8ec0ff */
[----:B------:R-:W-:-:S05]  /*2710*/  VIADD R6, R6, 0x2 ;  /* 0x0000000206067836 */ /* 0x000fca0000000000 */
[----:B------:R-:W-:-:S13]  /*2720*/  ISETP.NE.AND P0, PT, R6, UR5, PT ;  /* 0x0000000506007c0c */ /* 0x000fda000bf05270 */
[----:B------:R-:W-:Y:S05]  /*2730*/  @P0 BRA `(.L_x_126) ;  /* 0xffffffec00500947 */ /* 0x000fea000383ffff */
[----:B------:R-:W-:Y:S02]  /*2740*/  LOP3.LUT P2, RZ, R11, 0xff, RZ, 0xc0, !PT ;  /* 0x000000ff0bff7812 */ /* 0x000fe4000784c0ff */
[----:B------:R-:W-:Y:S02]  /*2750*/  LOP3.LUT P1, RZ, R38, 0xff, RZ, 0xc0, !PT ;  /* 0x000000ff26ff7812 */ /* 0x000fe4000782c0ff */
[----:B------:R-:W-:Y:S02]  /*2760*/  LOP3.LUT P0, RZ, R7, 0xff, RZ, 0xc0, !PT ;  /* 0x000000ff07ff7812 */ /* 0x000fe4000780c0ff */
[----:B------:R-:W-:Y:S02]  /*2770*/  PLOP3.LUT P2, PT, P2, PT, PT, 0x8, 0x80 ;  /* 0x000000000080781c */ /* 0x000fe4000174e170 */
[----:B------:R-:W-:Y:S02]  /*2780*/  PLOP3.LUT P1, PT, P1, PT, PT, 0x8, 0x80 ;  /* 0x000000000080781c */ /* 0x000fe40000f2e170 */
[----:B------:R-:W-:-:S02]  /*2790*/  PLOP3.LUT P0, PT, P0, PT, PT, 0x8, 0x80 ;  /* 0x000000000080781c */ /* 0x000fc4000070e170 */
[----:B------:R-:W-:-:S11]  /*27a0*/  MOV R6, UR5 ;  /* 0x0000000500067c02 */ /* 0x000fd60008000f00 */
.L_x_91:
[----:B------:R-:W-:-:S04]  /*27b0*/  ULOP3.LUT UR4, UR4, 0x1, URZ, 0xc0, !UPT ;  /* 0x0000000104047892 */ /* 0x000fc8000f8ec0ff */
[----:B------:R-:W-:-:S09]  /*27c0*/  UISETP.NE.U32.AND UP0, UPT, UR4, 0x1, UPT ;  /* 0x000000010400788c */ /* 0x000fd2000bf05070 */
[----:B------:R-:W-:Y:S05]  /*27d0*/  BRA.U UP0, `(.L_x_127) ;  /* 0x0000000500d07547 */ /* 0x000fea000b800000 */
[----:B------:R-:W2:Y:S02]  /*27e0*/  LDCU UR4, c[0x0][0x3a0] ;  /* 0x00007400ff0477ac */ /* 0x000ea40008000800 */
[----:B--2---:R-:W-:-:S13]  /*27f0*/  ISETP.GE.AND P3, PT, R6, UR4, PT ;  /* 0x0000000406007c0c */ /* 0x004fda000bf66270 */
[----:B------:R-:W-:Y:S05]  /*2800*/  @!P3 BRA `(.L_x_127) ;  /* 0x0000000400c4b947 */ /* 0x000fea0003800000 */
[----:B------:R-:W2:Y:S02]  /*2810*/  LDC.64 R16, c[0x0][0x380] ;  /* 0x0000e000ff107b82 */ /* 0x000ea40000000a00 */
[----:B--2---:R-:W-:-:S05]  /*2820*/  IMAD.WIDE.U32 R16, R6, 0x4, R16 ;  /* 0x0000000406107825 */ /* 0x004fca00078e0010 */
[----:B------:R-:W2:Y:S01]  /*2830*/  LDG.E.CONSTANT R12, desc[UR6][R16.64] ;  /* 0x00000006100c7981 */ /* 0x000ea2000c1e9900 */
[----:B------:R-:W-:Y:S04]  /*2840*/  BSSY.RECONVERGENT B0, `(.L_x_127) ;  /* 0x000006d000007945 */ /* 0x000fe80003800200 */
[----:B------:R-:W-:Y:S01]  /*2850*/  BSSY.RELIABLE B1, `(.L_x_128) ;  /* 0x0000010000017945 */ /* 0x000fe20003800100 */
[----:B--2---:R-:W2:Y:S03]  /*2860*/  F2F.F64.F32 R12, R12 ;  /* 0x0000000c000c7310 */ /* 0x004ea60000201800 */
[----:B------:R-:W-:Y:S05]  /*2870*/  @P2 BRA `(.L_x_129) ;  /* 0x0000000000142947 */ /* 0x000fea0003800000 */
[----:B--2---:R-:W-:-:S14]  /*2880*/  DSETP.NE.AND P2, PT, |R12|, +INF , PT ;  /* 0x7ff000000c00742a */ /* 0x004fdc0003f45200 */
[----:B------:R-:W-:Y:S05]  /*2890*/  @!P2 BRA `(.L_x_130) ;  /* 0x000000000020a947 */ /* 0x000fea0003800000 */
[----:B------:R-:W-:-:S08]  /*28a0*/  DMUL R16, R12, R2 ;  /* 0x000000020c107228 */ /* 0x000fd00000000000 */
[----:B------:R-:W-:Y:S01]  /*28b0*/  DFMA R34, R18, R34, R16 ;  /* 0x000000221222722b */ /* 0x000fe20000000010 */
[----:B------:R-:W-:Y:S10]  /*28c0*/  BRA `(.L_x_130) ;  /* 0x0000000000147947 */ /* 0x000ff40003800000 */
.L_x_129:
[----:B--2---:R-:W-:-:S14]  /*28d0*/  DSETP.NE.AND P2, PT, |R12|, +INF , PT ;  /* 0x7ff000000c00742a */ /* 0x004fdc0003f45200 */
[----:B------:R-:W-:Y:S05]  /*28e0*/  @!P2 BREAK.RELIABLE B1 ;  /* 0x000000000001a942 */ /* 0x000fea0003800100 */
[----:B------:R-:W-:Y:S05]  /*28f0*/  @!P2 BRA `(.L_x_131) ;  /* 0x000000040084a947 */ /* 0x000fea0003800000 */
[----:B------:R-:W-:Y:S02]  /*2900*/  IMAD.MOV.U32 R34, RZ, RZ, R12 ;  /* 0x000000ffff227224 */ /* 0x000fe400078e000c */
[----:B------:R-:W-:-:S07]  /*2910*/  IMAD.MOV.U32 R35, RZ, RZ, R13 ;  /* 0x000000ffff237224 */ /* 0x000fce00078e000d */
.L_x_130:
[----:B------:R-:W-:-:S13]  /*2920*/  ISETP.GE.AND P2, PT, R6, R9, PT ;  /* 0x000000090600720c */ /* 0x000fda0003f46270 */
[----:B------:R-:W-:Y:S05]  /*2930*/  @!P2 BREAK.RELIABLE B1 ;  /* 0x000000000001a942 */ /* 0x000fea0003800100 */
[----:B------:R-:W-:Y:S05]  /*2940*/  @!P2 BRA `(.L_x_131) ;  /* 0x000000040070a947 */ /* 0x000fea0003800000 */
[----:B------:R-:W-:Y:S05]  /*2950*/  BSYNC.RELIABLE B1 ;  /* 0x0000000000017941 */ /* 0x000fea0003800100 */
.L_x_128:
[----:B------:R-:W-:Y:S01]  /*2960*/  BSSY.RELIABLE B1, `(.L_x_132) ;  /* 0x000000e000017945 */ /* 0x000fe20003800100 */
[----:B-1----:R-:W-:-:S03]  /*2970*/  DADD R36, R12, -R34 ;  /* 0x000000000c247229 */ /* 0x002fc60000000822 */
[----:B------:R-:W-:Y:S08]  /*2980*/  @P1 BRA `(.L_x_133) ;  /* 0x00000000001c1947 */ /* 0x000ff00003800000 */
[----:B------:R-:W-:Y:S01]  /*2990*/  DSETP.NE.AND P1, PT, |R36|, +INF , PT ;  /* 0x7ff000002400742a */ /* 0x000fe20003f25200 */
[----:B------:R-:W-:-:S13]  /*29a0*/  BSSY.RECONVERGENT B2, `(.L_x_134) ;  /* 0x0000004000027945 */ /* 0x000fda0003800200 */
[----:B------:R-:W-:Y:S05]  /*29b0*/  @!P1 BRA `(.L_x_135) ;  /* 0x0000000000089947 */ /* 0x000fea0003800000 */
[----:B------:R-:W-:-:S08]  /*29c0*/  DMUL R2, |R36|, R2 ;  /* 0x0000000224027228 */ /* 0x000fd00000000200 */
[----:B------:R-:W-:-:S11]  /*29d0*/  DFMA R30, R18, R30, R2 ;  /* 0x0000001e121e722b */ /* 0x000fd60000000002 */
.L_x_135:
[----:B------:R-:W-:Y:S05]  /*29e0*/  BSYNC.RECONVERGENT B2 ;  /* 0x0000000000027941 */ /* 0x000fea0003800200 */
.L_x_134:
[----:B------:R-:W-:Y:S05]  /*29f0*/  BRA `(.L_x_136) ;  /* 0x0000000000107947 */ /* 0x000fea0003800000 */
.L_x_133:
[----:B------:R-:W-:-:S14]  /*2a00*/  DSETP.NE.AND P1, PT, |R36|, +INF , PT ;  /* 0x7ff000002400742a */ /* 0x000fdc0003f25200 */
[----:B------:R-:W-:Y:S05]  /*2a10*/  @!P1 BREAK.RELIABLE B1 ;  /* 0x0000000000019942 */ /* 0x000fea0003800100 */
[----:B------:R-:W-:Y:S05]  /*2a20*/  @!P1 BRA `(.L_x_131) ;  /* 0x0000000400389947 */ /* 0x000fea0003800000 */
[----:B------:R-:W-:-:S11]  /*2a30*/  DADD R30, -RZ, |R36| ;  /* 0x00000000ff1e7229 */ /* 0x000fd60000000524 */
.L_x_136:
[----:B------:R-:W-:Y:S05]  /*2a40*/  BSYNC.RELIABLE B1 ;  /* 0x0000000000017941 */ /* 0x000fea0003800100 */
.L_x_132:
        /* <DEDUP_REMOVED lines=15> */
[----:B------:R-:W-:Y:S05]  /*2b40*/  @P0 BREAK.RELIABLE B1 ;  /* 0x0000000000010942 */ /* 0x000fea0003800100 */
[----:B------:R-:W-:Y:S05]  /*2b50*/  @P0 BRA `(.L_x_131) ;  /* 0x0000000000ec0947 */ /* 0x000fea0003800000 */
[----:B------:R-:W-:Y:S05]  /*2b60*/  BRA `(.L_x_139) ;  /* 0x0000000000887947 */ /* 0x000fea0003800000 */
.L_x_138:
        /* <DEDUP_REMOVED lines=17> */
[----:B------:R-:W-:Y:S02]  /*2c80*/  IMAD.MOV.U32 R2, RZ, RZ, R32 ;  /* 0x000000ffff027224 */ /* 0x000fe400078e0020 */
[----:B------:R-:W-:-:S07]  /*2c90*/  IMAD.MOV.U32 R3, RZ, RZ, R33 ;  /* 0x000000ffff037224 */ /* 0x000fce00078e0021 */
.L_x_141:
[----:B------:R-:W-:Y:S05]  /*2ca0*/  BSYNC.RECONVERGENT B2 ;  /* 0x0000000000027941 */ /* 0x000fea0003800200 */
.L_x_140:
[----:B------:R-:W-:Y:S05]  /*2cb0*/  @P0 BRA `(.L_x_142) ;  /* 0x0000000000200947 */ /* 0x000fea0003800000 */
[----:B------:R-:W-:Y:S01]  /*2cc0*/  DSETP.NE.AND P0, PT, |R2|, +INF , PT ;  /* 0x7ff000000200742a */ /* 0x000fe20003f05200 */
[----:B------:R-:W-:-:S13]  /*2cd0*/  BSSY.RECONVERGENT B2, `(.L_x_143) ;  /* 0x0000005000027945 */ /* 0x000fda0003800200 */
[----:B------:R-:W-:Y:S05]  /*2ce0*/  @!P0 BRA `(.L_x_144) ;  /* 0x00000000000c8947 */ /* 0x000fea0003800000 */
[----:B------:R-:W-:Y:S02]  /*2cf0*/  DMUL R2, R2, R4 ;  /* 0x0000000402027228 */ /* 0x000fe40000000000 */
[----:B------:R-:W-:-:S08]  /*2d00*/  DADD R4, -R4, 1 ;  /* 0x3ff0000004047429 */ /* 0x000fd00000000100 */
[----:B------:R-:W-:-:S11]  /*2d10*/  DFMA R24, R4, R24, R2 ;  /* 0x000000180418722b */ /* 0x000fd60000000002 */
.L_x_144:
[----:B------:R-:W-:Y:S05]  /*2d20*/  BSYNC.RECONVERGENT B2 ;  /* 0x0000000000027941 */ /* 0x000fea0003800200 */
.L_x_143:
[----:B------:R-:W-:Y:S05]  /*2d30*/  BRA `(.L_x_139) ;  /* 0x0000000000147947 */ /* 0x000fea0003800000 */
.L_x_142:
[----:B------:R-:W-:-:S14]  /*2d40*/  DSETP.NE.AND P0, PT, |R2|, +INF , PT ;  /* 0x7ff000000200742a */ /* 0x000fdc0003f05200 */
[----:B------:R-:W-:Y:S05]  /*2d50*/  @!P0 BREAK.RELIABLE B1 ;  /* 0x0000000000018942 */ /* 0x000fea0003800100 */
[----:B------:R-:W-:Y:S05]  /*2d60*/  @!P0 BRA `(.L_x_131) ;  /* 0x0000000000688947 */ /* 0x000fea0003800000 */
[----:B------:R-:W-:Y:S02]  /*2d70*/  IMAD.MOV.U32 R24, RZ, RZ, R2 ;  /* 0x000000ffff187224 */ /* 0x000fe400078e0002 */
[----:B------:R-:W-:-:S07]  /*2d80*/  IMAD.MOV.U32 R25, RZ, RZ, R3 ;  /* 0x000000ffff197224 */ /* 0x000fce00078e0003 */
.L_x_139:
[----:B------:R-:W-:Y:S05]  /*2d90*/  BSYNC.RELIABLE B1 ;  /* 0x0000000000017941 */ /* 0x000fea0003800100 */
.L_x_137:
[----:B------:R-:W-:Y:S01]  /*2da0*/  ISETP.NE.AND P1, PT, R8, 0x4, PT ;  /* 0x000000040800780c */ /* 0x000fe20003f25270 */
[----:B------:R-:W1:-:S12]  /*2db0*/  LDC.64 R2, c[0x0][0x3a8] ;  /* 0x0000ea00ff027b82 */ /* 0x000e580000000a00 */
[----:B------:R-:W-:-:S05]  /*2dc0*/  @!P1 IMAD.U32 R0, R0, 0x8, R1 ;  /* 0x0000000800009824 */ /* 0x000fca00078e0001 */
[----:B------:R-:W2:Y:S01]  /*2dd0*/  @!P1 LDL.64 R4, [R0] ;  /* 0x0000000000049983 */ /* 0x000ea20000100a00 */
[----:B------:R-:W3:Y:S01]  /*2de0*/  F2F.F32.F64 R7, R24 ;  /* 0x0000001800077310 */ /* 0x000ee20000301000 */
[----:B------:R-:W-:Y:S01]  /*2df0*/  @P1 ISETP.EQ.AND P0, PT, R8, 0x3, PT ;  /* 0x000000030800180c */ /* 0x000fe20003f02270 */
[----:B------:R-:W-:Y:S01]  /*2e00*/  DADD R22, R24, R22 ;  /* 0x0000000018167229 */ /* 0x000fe20000000016 */
[----:B------:R-:W-:Y:S01]  /*2e10*/  @!P1 PLOP3.LUT P0, PT, PT, PT, PT, 0x80, 0x8 ;  /* 0x000000000008981c */ /* 0x000fe20003f0f070 */
[----:B-1----:R-:W-:-:S04]  /*2e20*/  IMAD.WIDE R2, R10, 0x4, R2 ;  /* 0x000000040a027825 */ /* 0x002fc800078e0202 */
[----:B------:R-:W-:-:S05]  /*2e30*/  IMAD.WIDE.U32 R2, R6, 0x4, R2 ;  /* 0x0000000406027825 */ /* 0x000fca00078e0002 */
[----:B---3--:R3:W-:Y:S01]  /*2e40*/  STG.E desc[UR6][R2.64], R7 ;  /* 0x0000000702007986 */ /* 0x0087e2000c101906 */
[----:B--2---:R-:W-:Y:S02]  /*2e50*/  @!P1 DADD R20, R4, R20 ;  /* 0x0000000004149229 */ /* 0x004fe40000000014 */
[----:B---3--:R-:W-:Y:S09]  /*2e60*/  @!P0 BRA `(.L_x_131) ;  /* 0x0000000000288947 */ /* 0x008ff20003800000 */
[----:B------:R-:W-:Y:S01]  /*2e70*/  DADD R20, R22, -R20 ;  /* 0x0000000016147229 */ /* 0x000fe20000000814 */
[----:B------:R-:W1:Y:S01]  /*2e80*/  LDC.64 R2, c[0x0][0x3b8] ;  /* 0x0000ee00ff027b82 */ /* 0x000e620000000a00 */
[----:B------:R-:W-:-:S06]  /*2e90*/  IMAD.WIDE.U32 R14, R6, 0x4, R14 ;  /* 0x00000004060e7825 */ /* 0x000fcc00078e000e */
[----:B------:R-:W-:-:S10]  /*2ea0*/  DMUL R20, R20, 0.25 ;  /* 0x3fd0000014147828 */ /* 0x000fd40000000000 */
[----:B------:R-:W2:Y:S01]  /*2eb0*/  F2F.F32.F64 R21, R20 ;  /* 0x0000001400157310 */ /* 0x000ea20000301000 */
[----:B-1----:R-:W-:-:S04]  /*2ec0*/  IMAD.WIDE R2, R10, 0x4, R2 ;  /* 0x000000040a027825 */ /* 0x002fc800078e0202 */
[----:B------:R-:W-:-:S04]  /*2ed0*/  IMAD.WIDE.U32 R2, R6, 0x4, R2 ;  /* 0x0000000406027825 */ /* 0x000fc800078e0002 */
[----:B--2---:R-:W-:Y:S01]  /*2ee0*/  FADD R5, R7, -R21 ;  /* 0x8000001507057221 */ /* 0x004fe20000000000 */
[----:B------:R2:W-:Y:S04]  /*2ef0*/  STG.E desc[UR6][R14.64], R21 ;  /* 0x000000150e007986 */ /* 0x0005e8000c101906 */
[----:B------:R2:W-:Y:S02]  /*2f00*/  STG.E desc[UR6][R2.64], R5 ;  /* 0x0000000502007986 */ /* 0x0005e4000c101906 */
.L_x_131:
[----:B------:R-:W-:Y:S05]  /*2f10*/  BSYNC.RECONVERGENT B0 ;  /* 0x0000000000007941 */ /* 0x000fea0003800200 */
.L_x_127:
[----:B------:R-:W3:Y:S01]  /*2f20*/  LDCU UR4, c[0x0][0x398] ;  /* 0x00007300ff0477ac */ /* 0x000ee20008000800 */
[----:B------:R-:W-:Y:S01]  /*2f30*/  IMAD.MOV.U32 R0, RZ, RZ, RZ ;  /* 0x000000ffff007224 */ /* 0x000fe200078e00ff */
[----:B---3--:R-:W-:Y:S02]  /*2f40*/  UIADD3 UR5, UPT, UPT, UR4, -0x1, URZ ;  /* 0xffffffff04057890 */ /* 0x008fe4000fffe0ff */
[----:B------:R-:W-:Y:S02]  /*2f50*/  ULOP3.LUT UR8, UR4, 0x3, URZ, 0xc0, !UPT ;  /* 0x0000000304087892 */ /* 0x000fe4000f8ec0ff */
[----:B------:R-:W-:-:S09]  /*2f60*/  UISETP.GE.U32.AND UP0, UPT, UR5, 0x3, UPT ;  /* 0x000000030500788c */ /* 0x000fd2000bf06070 */
[----:B------:R-:W-:Y:S05]  /*2f70*/  BRA.U !UP0, `(.L_x_145) ;  /* 0x0000000108ec7547 */ /* 0x000fea000b800000 */
[----:B------:R-:W3:Y:S01]  /*2f80*/  LDCU.64 UR10, c[0x0][0x3b8] ;  /* 0x00007700ff0a77ac */ /* 0x000ee20008000a00 */
[----:B--2---:R-:W-:Y:S02]  /*2f90*/  IMAD.MOV.U32 R2, RZ, RZ, 0x8 ;  /* 0x00000008ff027424 */ /* 0x004fe400078e00ff */
[----:B------:R-:W-:Y:S01]  /*2fa0*/  IMAD.MOV.U32 R3, RZ, RZ, 0x0 ;  /* 0x00000000ff037424 */ /* 0x000fe200078e00ff */
[----:B------:R-:W2:Y:S01]  /*2fb0*/  LDCU.64 UR12, c[0x0][0x3a8] ;  /* 0x00007500ff0c77ac */ /* 0x000ea20008000a00 */
[----:B------:R-:W-:Y:S01]  /*2fc0*/  IMAD.WIDE R2, R10, 0x4, R2 ;  /* 0x000000040a027825 */ /* 0x000fe200078e0202 */
[----:B------:R-:W-:-:S04]  /*2fd0*/  ULOP3.LUT UR4, UR4, 0x7ffffffc, URZ, 0xc0, !UPT ;  /* 0x7ffffffc04047892 */ /* 0x000fc8000f8ec0ff */
[----:B------:R-:W-:Y:S02]  /*2fe0*/  UIADD3 UR5, UPT, UPT, -UR4, URZ, URZ ;  /* 0x000000ff04057290 */ /* 0x000fe4000fffe1ff */
[----:B------:R-:W-:Y:S01]  /*2ff0*/  IMAD.U32 R0, RZ, RZ, UR4 ;  /* 0x00000004ff007e24 */ /* 0x000fe2000f8e00ff */
[C---:B---3--:R-:W-:Y:S02]  /*3000*/  IADD3 R6, P0, PT, R2.reuse, UR10, RZ ;  /* 0x0000000a02067c10 */ /* 0x048fe4000ff1e0ff */
[----:B--2---:R-:W-:Y:S02]  /*3010*/  IADD3 R7, P1, PT, R2, UR12, RZ ;  /* 0x0000000c02077c10 */ /* 0x004fe4000ff3e0ff */
[C---:B------:R-:W-:Y:S02]  /*3020*/  IADD3.X R9, PT, PT, R3.reuse, UR11, RZ, P0, !PT ;  /* 0x0000000b03097c10 */ /* 0x040fe400087fe4ff */
[----:B------:R-:W-:-:S09]  /*3030*/  IADD3.X R8, PT, PT, R3, UR13, RZ, P1, !PT ;  /* 0x0000000d03087c10 */ /* 0x000fd20008ffe4ff */
.L_x_154:
[----:B------:R-:W-:Y:S01]  /*3040*/  MOV R2, R6 ;  /* 0x0000000600027202 */ /* 0x000fe20000000f00 */
[----:B------:R-:W-:-:S05]  /*3050*/  IMAD.MOV.U32 R3, RZ, RZ, R9 ;  /* 0x000000ffff037224 */ /* 0x000fca00078e0009 */
[----:B------:R-:W2:Y:S04]  /*3060*/  LDG.E R9, desc[UR6][R2.64+-0x8] ;  /* 0xfffff80602097981 */ /* 0x000ea8000c1e1900 */
[----:B------:R-:W3:Y:S04]  /*3070*/  LDG.E R4, desc[UR6][R2.64+-0x4] ;  /* 0xfffffc0602047981 */ /* 0x000ee8000c1e1900 */
[----:B------:R-:W4:Y:S04]  /*3080*/  LDG.E R5, desc[UR6][R2.64] ;  /* 0x0000000602057981 */ /* 0x000f28000c1e1900 */
[----:B------:R-:W5:Y:S01]  /*3090*/  LDG.E R6, desc[UR6][R2.64+0x4] ;  /* 0x0000040602067981 */ /* 0x000f62000c1e1900 */
[----:B------:R-:W-:Y:S01]  /*30a0*/  UIADD3 UR5, UPT, UPT, UR5, 0x4, URZ ;  /* 0x0000000405057890 */ /* 0x000fe2000fffe0ff */
[----:B------:R-:W-:Y:S03]  /*30b0*/  BSSY.RECONVERGENT B0, `(.L_x_146) ;  /* 0x000000d000007945 */ /* 0x000fe60003800200 */
[----:B------:R-:W-:Y:S01]  /*30c0*/  UISETP.NE.AND UP0, UPT, UR5, URZ, UPT ;  /* 0x000000ff0500728c */ /* 0x000fe2000bf05270 */
[----:B--2---:R-:W-:-:S02]  /*30d0*/  FSETP.NE.AND P1, PT, |R9|, +INF , PT ;  /* 0x7f8000000900780b */ /* 0x004fc40003f25200 */
[----:B---3--:R-:W-:Y:S01]  /*30e0*/  FSETP.NE.AND P2, PT, |R4|, +INF , PT ;  /* 0x7f8000000400780b */ /* 0x008fe20003f45200 */
[----:B------:R-:W-:Y:S01]  /*30f0*/  IMAD.MOV.U32 R4, RZ, RZ, R7 ;  /* 0x000000ffff047224 */ /* 0x000fe200078e0007 */
[----:B----4-:R-:W-:Y:S01]  /*3100*/  FSETP.NE.AND P3, PT, |R5|, +INF , PT ;  /* 0x7f8000000500780b */ /* 0x010fe20003f65200 */
[----:B------:R-:W-:Y:S01]  /*3110*/  IMAD.MOV.U32 R5, RZ, RZ, R8 ;  /* 0x000000ffff057224 */ /* 0x000fe200078e0008 */
[----:B-----5:R-:W-:-:S07]  /*3120*/  FSETP.NE.AND P0, PT, |R6|, +INF , PT ;  /* 0x7f8000000600780b */ /* 0x020fce0003f05200 */
[----:B------:R-:W-:Y:S06]  /*3130*/  @P1 BRA `(.L_x_147) ;  /* 0x0000000000101947 */ /* 0x000fec0003800000 */
[----:B------:R-:W2:Y:S02]  /*3140*/  LDG.E R6, desc[UR6][R4.64+-0x8] ;  /* 0xfffff80604067981 */ /* 0x000ea4000c1e1900 */
[----:B--2---:R-:W-:-:S13]  /*3150*/  FSETP.NE.AND P1, PT, |R6|, +INF , PT ;  /* 0x7f8000000600780b */ /* 0x004fda0003f25200 */
[----:B------:R-:W-:-:S05]  /*3160*/  @!P1 IMAD.MOV.U32 R7, RZ, RZ, 0x7fc00000 ;  /* 0x7fc00000ff079424 */ /* 0x000fca00078e00ff */
[----:B------:R2:W-:Y:S02]  /*3170*/  @!P1 STG.E desc[UR6][R2.64+-0x8], R7 ;  /* 0xfffff80702009986 */ /* 0x0005e4000c101906 */
.L_x_147:
[----:B------:R-:W-:Y:S05]  /*3180*/  BSYNC.RECONVERGENT B0 ;  /* 0x0000000000007941 */ /* 0x000fea0003800200 */
.L_x_146:
[----:B------:R-:W-:Y:S04]  /*3190*/  BSSY.RECONVERGENT B0, `(.L_x_148) ;  /* 0x0000006000007945 */ /* 0x000fe80003800200 */
[----:B------:R-:W-:Y:S05]  /*31a0*/  @P2 BRA `(.L_x_149) ;  /* 0x0000000000102947 */ /* 0x000fea0003800000 */
[----:B------:R-:W3:Y:S02]  /*31b0*/  LDG.E R6, desc[UR6][R4.64+-0x4] ;  /* 0xfffffc0604067981 */ /* 0x000ee4000c1e1900 */
[----:B---3--:R-:W-:-:S13]  /*31c0*/  FSETP.NE.AND P1, PT, |R6|, +INF , PT ;  /* 0x7f8000000600780b */ /* 0x008fda0003f25200 */
[----:B--2---:R-:W-:-:S05]  /*31d0*/  @!P1 IMAD.MOV.U32 R7, RZ, RZ, 0x7fc00000 ;  /* 0x7fc00000ff079424 */ /* 0x004fca00078e00ff */
[----:B------:R3:W-:Y:S02]  /*31e0*/  @!P1 STG.E desc[UR6][R2.64+-0x4], R7 ;  /* 0xfffffc0702009986 */ /* 0x0007e4000c101906 */
.L_x_149:
[----:B------:R-:W-:Y:S05]  /*31f0*/  BSYNC.RECONVERGENT B0 ;  /* 0x0000000000007941 */ /* 0x000fea0003800200 */
.L_x_148:
[----:B------:R-:W-:Y:S04]  /*3200*/  BSSY.RECONVERGENT B0, `(.L_x_150) ;  /* 0x0000006000007945 */ /* 0x000fe80003800200 */
[----:B------:R-:W-:Y:S05]  /*3210*/  @P3 BRA `(.L_x_151) ;  /* 0x0000000000103947 */ /* 0x000fea0003800000 */
[----:B------:R-:W4:Y:S02]  /*3220*/  LDG.E R6, desc[UR6][R4.64] ;  /* 0x0000000604067981 */ /* 0x000f24000c1e1900 */
[----:B----4-:R-:W-:-:S13]  /*3230*/  FSETP.NE.AND P1, PT, |R6|, +INF , PT ;  /* 0x7f8000000600780b */ /* 0x010fda0003f25200 */
[----:B--23--:R-:W-:-:S05]  /*3240*/  @!P1 IMAD.MOV.U32 R7, RZ, RZ, 0x7fc00000 ;  /* 0x7fc00000ff079424 */ /* 0x00cfca00078e00ff */
[----:B------:R4:W-:Y:S02]  /*3250*/  @!P1 STG.E desc[UR6][R2.64], R7 ;  /* 0x0000000702009986 */ /* 0x0009e4000c101906 */
.L_x_151:
[----:B------:R-:W-:Y:S05]  /*3260*/  BSYNC.RECONVERGENT B0 ;  /* 0x0000000000007941 */ /* 0x000fea0003800200 */
.L_x_150:
[----:B------:R-:W-:Y:S04]  /*3270*/  BSSY.RECONVERGENT B0, `(.L_x_152) ;  /* 0x0000006000007945 */ /* 0x000fe80003800200 */
[----:B------:R-:W-:Y:S05]  /*3280*/  @P0 BRA `(.L_x_153) ;  /* 0x0000000000100947 */ /* 0x000fea0003800000 */
[----:B------:R-:W5:Y:S02]  /*3290*/  LDG.E R6, desc[UR6][R4.64+0x4] ;  /* 0x0000040604067981 */ /* 0x000f64000c1e1900 */
[----:B-----5:R-:W-:-:S13]  /*32a0*/  FSETP.NE.AND P0, PT, |R6|, +INF , PT ;  /* 0x7f8000000600780b */ /* 0x020fda0003f05200 */
[----:B--234-:R-:W-:-:S05]  /*32b0*/  @!P0 IMAD.MOV.U32 R7, RZ, RZ, 0x7fc00000 ;  /* 0x7fc00000ff078424 */ /* 0x01cfca00078e00ff */
[----:B------:R2:W-:Y:S02]  /*32c0*/  @!P0 STG.E desc[UR6][R2.64+0x4], R7 ;  /* 0x0000040702008986 */ /* 0x0005e4000c101906 */
.L_x_153:
[----:B------:R-:W-:Y:S05]  /*32d0*/  BSYNC.RECONVERGENT B0 ;  /* 0x0000000000007941 */ /* 0x000fea0003800200 */
.L_x_152:
[----:B------:R-:W-:Y:S02]  /*32e0*/  IADD3 R6, P0, PT, R2, 0x10, RZ ;  /* 0x0000001002067810 */ /* 0x000fe40007f1e0ff */
[----:B--234-:R-:W-:-:S03]  /*32f0*/  IADD3 R7, P1, PT, R4, 0x10, RZ ;  /* 0x0000001004077810 */ /* 0x01cfc60007f3e0ff */
[----:B------:R-:W-:Y:S02]  /*3300*/  IMAD.X R9, RZ, RZ, R3, P0 ;  /* 0x000000ffff097224 */ /* 0x000fe400000e0603 */
[----:B------:R-:W-:Y:S01]  /*3310*/  IMAD.X R8, RZ, RZ, R5, P1 ;  /* 0x000000ffff087224 */ /* 0x000fe200008e0605 */
[----:B------:R-:W-:Y:S07]  /*3320*/  BRA.U UP0, `(.L_x_154) ;  /* 0xfffffffd00447547 */ /* 0x000fee000b83ffff */
.L_x_145:
[----:B------:R-:W-:-:S13]  /*3330*/  ISETP.NE.AND P0, PT, RZ, UR8, PT ;  /* 0x00000008ff007c0c */ /* 0x000fda000bf05270 */
[----:B------:R-:W-:Y:S05]  /*3340*/  @!P0 EXIT ;  /* 0x000000000000894d */ /* 0x000fea0003800000 */
[----:B------:R-:W3:Y:S01]  /*3350*/  LDCU.64 UR4, c[0x0][0x3a8] ;  /* 0x00007500ff0477ac */ /* 0x000ee20008000a00 */
[----:B--2---:R-:W-:Y:S01]  /*3360*/  IMAD.WIDE.U32 R2, R0, 0x4, RZ ;  /* 0x0000000400027825 */ /* 0x004fe200078e00ff */
[----:B------:R-:W2:Y:S03]  /*3370*/  LDCU.64 UR10, c[0x0][0x3b8] ;  /* 0x00007700ff0a77ac */ /* 0x000ea60008000a00 */
[----:B------:R-:W-:-:S03]  /*3380*/  IMAD.WIDE R2, R10, 0x4, R2 ;  /* 0x000000040a027825 */ /* 0x000fc600078e0202 */
[C---:B---3--:R-:W-:Y:S01]  /*3390*/  IADD3 R4, P0, PT, R2.reuse, UR4, RZ ;  /* 0x0000000402047c10 */ /* 0x048fe2000ff1e0ff */
[----:B------:R-:W-:Y:S01]  /*33a0*/  UIADD3 UR4, UPT, UPT, -UR8, URZ, URZ ;  /* 0x000000ff08047290 */ /* 0x000fe2000fffe1ff */
[----:B--2---:R-:W-:Y:S02]  /*33b0*/  IADD3 R0, P1, PT, R2, UR10, RZ ;  /* 0x0000000a02007c10 */ /* 0x004fe4000ff3e0ff */
[C---:B------:R-:W-:Y:S02]  /*33c0*/  IADD3.X R5, PT, PT, R3.reuse, UR5, RZ, P0, !PT ;  /* 0x0000000503057c10 */ /* 0x040fe400087fe4ff */
[----:B------:R-:W-:-:S09]  /*33d0*/  IADD3.X R3, PT, PT, R3, UR11, RZ, P1, !PT ;  /* 0x0000000b03037c10 */ /* 0x000fd20008ffe4ff */
.L_x_157:
[----:B------:R-:W-:-:S05]  /*33e0*/  IMAD.MOV.U32 R2, RZ, RZ, R0 ;  /* 0x000000ffff027224 */ /* 0x000fca00078e0000 */
[----:B------:R-:W2:Y:S01]  /*33f0*/  LDG.E R0, desc[UR6][R2.64] ;  /* 0x0000000602007981 */ /* 0x000ea2000c1e1900 */
[----:B------:R-:W-:Y:S01]  /*3400*/  UIADD3 UR4, UPT, UPT, UR4, 0x1, URZ ;  /* 0x0000000104047890 */ /* 0x000fe2000fffe0ff */
[----:B------:R-:W-:Y:S03]  /*3410*/  BSSY.RECONVERGENT B0, `(.L_x_155) ;  /* 0x0000009000007945 */ /* 0x000fe60003800200 */
[----:B------:R-:W-:Y:S01]  /*3420*/  UISETP.NE.AND UP0, UPT, UR4, URZ, UPT ;  /* 0x000000ff0400728c */ /* 0x000fe2000bf05270 */
[----:B--2---:R-:W-:Y:S02]  /*3430*/  FSETP.NE.AND P0, PT, |R0|, +INF , PT ;  /* 0x7f8000000000780b */ /* 0x004fe40003f05200 */
[----:B------:R-:W-:-:S11]  /*3440*/  IADD3 R0, P1, PT, R2, 0x4, RZ ;  /* 0x0000000402007810 */ /* 0x000fd60007f3e0ff */
[----:B------:R-:W-:Y:S05]  /*3450*/  @P0 BRA `(.L_x_156) ;  /* 0x0000000000100947 */ /* 0x000fea0003800000 */
[----:B------:R-:W2:Y:S02]  /*3460*/  LDG.E R6, desc[UR6][R4.64] ;  /* 0x0000000604067981 */ /* 0x000ea4000c1e1900 */
[----:B--2---:R-:W-:-:S13]  /*3470*/  FSETP.NE.AND P0, PT, |R6|, +INF , PT ;  /* 0x7f8000000600780b */ /* 0x004fda0003f05200 */
[----:B------:R-:W-:-:S05]  /*3480*/  @!P0 IMAD.MOV.U32 R7, RZ, RZ, 0x7fc00000 ;  /* 0x7fc00000ff078424 */ /* 0x000fca00078e00ff */
[----:B------:R2:W-:Y:S02]  /*3490*/  @!P0 STG.E desc[UR6][R2.64], R7 ;  /* 0x0000000702008986 */ /* 0x0005e4000c101906 */
.L_x_156:
[----:B------:R-:W-:Y:S05]  /*34a0*/  BSYNC.RECONVERGENT B0 ;  /* 0x0000000000007941 */ /* 0x000fea0003800200 */
.L_x_155:
[----:B------:R-:W-:Y:S01]  /*34b0*/  IADD3 R4, P0, PT, R4, 0x4, RZ ;  /* 0x0000000404047810 */ /* 0x000fe20007f1e0ff */
[----:B--2---:R-:W-:-:S03]  /*34c0*/  IMAD.X R3, RZ, RZ, R3, P1 ;  /* 0x000000ffff037224 */ /* 0x004fc600008e0603 */
[----:B------:R-:W-:Y:S01]  /*34d0*/  IADD3.X R5, PT, PT, RZ, R5, RZ, P0, !PT ;  /* 0x00000005ff057210 */ /* 0x000fe200007fe4ff */
[----:B------:R-:W-:Y:S08]  /*34e0*/  BRA.U UP0, `(.L_x_157) ;  /* 0xfffffffd00bc7547 */ /* 0x000ff0000b83ffff */
[----:B------:R-:W-:Y:S05]  /*34f0*/  EXIT ;  /* 0x000000000000794d */ /* 0x000fea0003800000 */
        .weak           $__internal_1_$__cuda_sm20_div_rn_f64_full
        .type           $__internal_1_$__cuda_sm20_div_rn_f64_full,@function
        .size           $__internal_1_$__cuda_sm20_div_rn_f64_full,(.L_x_165 - $__internal_1_$__cuda_sm20_div_rn_f64_full)
$__internal_1_$__cuda_sm20_div_rn_f64_full:
[C---:B------:R-:W-:Y:S01]  /*3500*/  FSETP.GEU.AND P1, PT, |R35|.reuse, 1.469367938527859385e-39, PT ;  /* 0x001000002300780b */ /* 0x040fe20003f2e200 */
[----:B------:R-:W-:Y:S01]  /*3510*/  IMAD.MOV.U32 R42, RZ, RZ, 0x1 ;  /* 0x00000001ff2a7424 */ /* 0x000fe200078e00ff */
[----:B------:R-:W-:Y:S01]  /*3520*/  LOP3.LUT R32, R35, 0x800fffff, RZ, 0xc0, !PT ;  /* 0x800fffff23207812 */ /* 0x000fe200078ec0ff */
[----:B------:R-:W-:Y:S01]  /*3530*/  IMAD.MOV.U32 R47, RZ, RZ, 0x1ca00000 ;  /* 0x1ca00000ff2f7424 */ /* 0x000fe200078e00ff */
[C---:B------:R-:W-:Y:S01]  /*3540*/  FSETP.GEU.AND P3, PT, |R37|.reuse, 1.469367938527859385e-39, PT ;  /* 0x001000002500780b */ /* 0x040fe20003f6e200 */
[----:B------:R-:W-:Y:S01]  /*3550*/  BSSY.RECONVERGENT B3, `(.L_x_158) ;  /* 0x0000052000037945 */ /* 0x000fe20003800200 */
[----:B------:R-:W-:Y:S01]  /*3560*/  LOP3.LUT R33, R32, 0x3ff00000, RZ, 0xfc, !PT ;  /* 0x3ff0000020217812 */ /* 0x000fe200078efcff */
[----:B------:R-:W-:Y:S01]  /*3570*/  IMAD.MOV.U32 R32, RZ, RZ, R34 ;  /* 0x000000ffff207224 */ /* 0x000fe200078e0022 */
[----:B------:R-:W-:Y:S02]  /*3580*/  LOP3.LUT R11, R37, 0x7ff00000, RZ, 0xc0, !PT ;  /* 0x7ff00000250b7812 */ /* 0x000fe400078ec0ff */
[----:B------:R-:W-:-:S03]  /*3590*/  LOP3.LUT R48, R35, 0x7ff00000, RZ, 0xc0, !PT ;  /* 0x7ff0000023307812 */ /* 0x000fc600078ec0ff */
[----:B------:R-:W-:Y:S01]  /*35a0*/  @!P1 DMUL R32, R34, 8.98846567431157953865e+307 ;  /* 0x7fe0000022209828 */ /* 0x000fe20000000000 */
[----:B------:R-:W-:-:S03]  /*35b0*/  ISETP.GE.U32.AND P2, PT, R11, R48, PT ;  /* 0x000000300b00720c */ /* 0x000fc60003f46070 */
[----:B------:R-:W-:Y:S01]  /*35c0*/  @!P3 LOP3.LUT R38, R35, 0x7ff00000, RZ, 0xc0, !PT ;  /* 0x7ff000002326b812 */ /* 0x000fe200078ec0ff */
[----:B------:R-:W-:Y:S01]  /*35d0*/  @!P3 IMAD.MOV.U32 R44, RZ, RZ, RZ ;  /* 0x000000ffff2cb224 */ /* 0x000fe200078e00ff */
[----:B------:R-:W0:Y:S01]  /*35e0*/  MUFU.RCP64H R43, R33 ;  /* 0x00000021002b7308 */ /* 0x000e220000001800 */
[----:B------:R-:W-:Y:S02]  /*35f0*/  SEL R39, R47, 0x63400000, !P2 ;  /* 0x634000002f277807 */ /* 0x000fe40005000000 */
[----:B------:R-:W-:Y:S02]  /*3600*/  @!P3 ISETP.GE.U32.AND P4, PT, R11, R38, PT ;  /* 0x000000260b00b20c */ /* 0x000fe40003f86070 */
[----:B------:R-:W-:Y:S02]  /*3610*/  LOP3.LUT R39, R39, 0x800fffff, R37, 0xf8, !PT ;  /* 0x800fffff27277812 */ /* 0x000fe400078ef825 */
[----:B------:R-:W-:Y:S01]  /*3620*/  @!P1 LOP3.LUT R48, R33, 0x7ff00000, RZ, 0xc0, !PT ;  /* 0x7ff0000021309812 */ /* 0x000fe200078ec0ff */
[----:B0-----:R-:W-:-:S08]  /*3630*/  DFMA R40, R42, -R32, 1 ;  /* 0x3ff000002a28742b */ /* 0x001fd00000000820 */
[----:B------:R-:W-:-:S08]  /*3640*/  DFMA R40, R40, R40, R40 ;  /* 0x000000282828722b */ /* 0x000fd00000000028 */
[----:B------:R-:W-:Y:S01]  /*3650*/  DFMA R40, R42, R40, R42 ;  /* 0x000000282a28722b */ /* 0x000fe2000000002a */
[----:B------:R-:W-:-:S04]  /*3660*/  @!P3 SEL R43, R47, 0x63400000, !P4 ;  /* 0x634000002f2bb807 */ /* 0x000fc80006000000 */
[----:B------:R-:W-:-:S03]  /*3670*/  @!P3 LOP3.LUT R38, R43, 0x80000000, R37, 0xf8, !PT ;  /* 0x800000002b26b812 */ /* 0x000fc600078ef825 */
[----:B------:R-:W-:Y:S01]  /*3680*/  DFMA R42, R40, -R32, 1 ;  /* 0x3ff00000282a742b */ /* 0x000fe20000000820 */
[----:B------:R-:W-:Y:S01]  /*3690*/  @!P3 LOP3.LUT R45, R38, 0x100000, RZ, 0xfc, !PT ;  /* 0x00100000262db812 */ /* 0x000fe200078efcff */
[----:B------:R-:W-:-:S06]  /*36a0*/  IMAD.MOV.U32 R38, RZ, RZ, R36 ;  /* 0x000000ffff267224 */ /* 0x000fcc00078e0024 */
[----:B------:R-:W-:Y:S02]  /*36b0*/  DFMA R40, R40, R42, R40 ;  /* 0x0000002a2828722b */ /* 0x000fe40000000028 */
[----:B------:R-:W-:-:S08]  /*36c0*/  @!P3 DFMA R38, R38, 2, -R44 ;  /* 0x400000002626b82b */ /* 0x000fd0000000082c */
[----:B------:R-:W-:-:S08]  /*36d0*/  DMUL R42, R40, R38 ;  /* 0x00000026282a7228 */ /* 0x000fd00000000000 */
[----:B------:R-:W-:-:S08]  /*36e0*/  DFMA R44, R42, -R32, R38 ;  /* 0x800000202a2c722b */ /* 0x000fd00000000026 */
[----:B------:R-:W-:Y:S01]  /*36f0*/  DFMA R44, R40, R44, R42 ;  /* 0x0000002c282c722b */ /* 0x000fe2000000002a */
[----:B------:R-:W-:Y:S01]  /*3700*/  IMAD.MOV.U32 R40, RZ, RZ, R11 ;  /* 0x000000ffff287224 */ /* 0x000fe200078e000b */
[----:B------:R-:W-:-:S05]  /*3710*/  @!P3 LOP3.LUT R40, R39, 0x7ff00000, RZ, 0xc0, !PT ;  /* 0x7ff000002728b812 */ /* 0x000fca00078ec0ff */
[----:B------:R-:W-:-:S05]  /*3720*/  VIADD R41, R40, 0xffffffff ;  /* 0xffffffff28297836 */ /* 0x000fca0000000000 */
[----:B------:R-:W-:Y:S01]  /*3730*/  ISETP.GT.U32.AND P1, PT, R41, 0x7feffffe, PT ;  /* 0x7feffffe2900780c */ /* 0x000fe20003f24070 */
[----:B------:R-:W-:-:S05]  /*3740*/  VIADD R41, R48, 0xffffffff ;  /* 0xffffffff30297836 */ /* 0x000fca0000000000 */
[----:B------:R-:W-:-:S13]  /*3750*/  ISETP.GT.U32.OR P1, PT, R41, 0x7feffffe, P1 ;  /* 0x7feffffe2900780c */ /* 0x000fda0000f24470 */
[----:B------:R-:W-:Y:S05]  /*3760*/  @P1 BRA `(.L_x_159) ;  /* 0x00000000006c1947 */ /* 0x000fea0003800000 */
[----:B------:R-:W-:Y:S01]  /*3770*/  LOP3.LUT R36, R35, 0x7ff00000, RZ, 0xc0, !PT ;  /* 0x7ff0000023247812 */ /* 0x000fe200078ec0ff */
[----:B------:R-:W-:-:S03]  /*3780*/  IMAD.MOV.U32 R40, RZ, RZ, RZ ;  /* 0x000000ffff287224 */ /* 0x000fc600078e00ff */
[CC--:B------:R-:W-:Y:S02]  /*3790*/  VIADDMNMX R37, R11.reuse, -R36.reuse, 0xb9600000, !PT ;  /* 0xb96000000b257446 */ /* 0x0c0fe40007800924 */
[----:B------:R-:W-:Y:S02]  /*37a0*/  ISETP.GE.U32.AND P1, PT, R11, R36, PT ;  /* 0x000000240b00720c */ /* 0x000fe40003f26070 */
[----:B------:R-:W-:Y:S02]  /*37b0*/  VIMNMX R37, PT, PT, R37, 0x46a00000, PT ;  /* 0x46a0000025257848 */ /* 0x000fe40003fe0100 */
[----:B------:R-:W-:-:S05]  /*37c0*/  SEL R36, R47, 0x63400000, !P1 ;  /* 0x634000002f247807 */ /* 0x000fca0004800000 */
[----:B------:R-:W-:-:S04]  /*37d0*/  IMAD.IADD R36, R37, 0x1, -R36 ;  /* 0x0000000125247824 */ /* 0x000fc800078e0a24 */
[----:B------:R-:W-:-:S06]  /*37e0*/  VIADD R41, R36, 0x7fe00000 ;  /* 0x7fe0000024297836 */ /* 0x000fcc0000000000 */
[----:B------:R-:W-:-:S10]  /*37f0*/  DMUL R42, R44, R40 ;  /* 0x000000282c2a7228 */ /* 0x000fd40000000000 */
[----:B------:R-:W-:-:S13]  /*3800*/  FSETP.GTU.AND P1, PT, |R43|, 1.469367938527859385e-39, PT ;  /* 0x001000002b00780b */ /* 0x000fda0003f2c200 */
[----:B------:R-:W-:Y:S05]  /*3810*/  @P1 BRA `(.L_x_160) ;  /* 0x0000000000941947 */ /* 0x000fea0003800000 */
[----:B------:R-:W-:Y:S01]  /*3820*/  DFMA R32, R44, -R32, R38 ;  /* 0x800000202c20722b */ /* 0x000fe20000000026 */
[----:B------:R-:W-:-:S09]  /*3830*/  IMAD.MOV.U32 R40, RZ, RZ, RZ ;  /* 0x000000ffff287224 */ /* 0x000fd200078e00ff */
[C---:B------:R-:W-:Y:S02]  /*3840*/  FSETP.NEU.AND P1, PT, R33.reuse, RZ, PT ;  /* 0x000000ff2100720b */ /* 0x040fe40003f2d000 */
[----:B------:R-:W-:-:S04]  /*3850*/  LOP3.LUT R35, R33, 0x80000000, R35, 0x48, !PT ;  /* 0x8000000021237812 */ /* 0x000fc800078e4823 */
[----:B------:R-:W-:-:S07]  /*3860*/  LOP3.LUT R41, R35, R41, RZ, 0xfc, !PT ;  /* 0x0000002923297212 */ /* 0x000fce00078efcff */
[----:B------:R-:W-:Y:S05]  /*3870*/  @!P1 BRA `(.L_x_160) ;  /* 0x00000000007c9947 */ /* 0x000fea0003800000 */
[C---:B------:R-:W-:Y:S01]  /*3880*/  IADD3 R33, PT, PT, -R36.reuse, RZ, RZ ;  /* 0x000000ff24217210 */ /* 0x040fe20007ffe1ff */
[----:B------:R-:W-:Y:S01]  /*3890*/  IMAD.MOV.U32 R32, RZ, RZ, RZ ;  /* 0x000000ffff207224 */ /* 0x000fe200078e00ff */
[----:B------:R-:W-:Y:S01]  /*38a0*/  DMUL.RP R40, R44, R40 ;  /* 0x000000282c287228 */ /* 0x000fe20000008000 */
[----:B------:R-:W-:-:S04]  /*38b0*/  IADD3 R11, PT, PT, -R36, -0x43300000, RZ ;  /* 0xbcd00000240b7810 */ /* 0x000fc80007ffe1ff */
[----:B------:R-:W-:-:S05]  /*38c0*/  DFMA R32, R42, -R32, R44 ;  /* 0x800000202a20722b */ /* 0x000fca000000002c */
[----:B------:R-:W-:-:S05]  /*38d0*/  LOP3.LUT R35, R41, R35, RZ, 0x3c, !PT ;  /* 0x0000002329237212 */ /* 0x000fca00078e3cff */
[----:B------:R-:W-:-:S04]  /*38e0*/  FSETP.NEU.AND P1, PT, |R33|, R11, PT ;  /* 0x0000000b2100720b */ /* 0x000fc80003f2d200 */
[----:B------:R-:W-:Y:S02]  /*38f0*/  FSEL R42, R40, R42, !P1 ;  /* 0x0000002a282a7208 */ /* 0x000fe40004800000 */
[----:B------:R-:W-:Y:S01]  /*3900*/  FSEL R43, R35, R43, !P1 ;  /* 0x0000002b232b7208 */ /* 0x000fe20004800000 */
[----:B------:R-:W-:Y:S06]  /*3910*/  BRA `(.L_x_160) ;  /* 0x0000000000547947 */ /* 0x000fec0003800000 */
.L_x_159:
[----:B------:R-:W-:-:S14]  /*3920*/  DSETP.NAN.AND P1, PT, R36, R36, PT ;  /* 0x000000242400722a */ /* 0x000fdc0003f28000 */
[----:B------:R-:W-:Y:S05]  /*3930*/  @P1 BRA `(.L_x_161) ;  /* 0x0000000000441947 */ /* 0x000fea0003800000 */
[----:B------:R-:W-:-:S14]  /*3940*/  DSETP.NAN.AND P1, PT, R34, R34, PT ;  /* 0x000000222200722a */ /* 0x000fdc0003f28000 */
[----:B------:R-:W-:Y:S05]  /*3950*/  @P1 BRA `(.L_x_162) ;  /* 0x0000000000301947 */ /* 0x000fea0003800000 */
[----:B------:R-:W-:Y:S01]  /*3960*/  ISETP.NE.AND P1, PT, R40, R48, PT ;  /* 0x000000302800720c */ /* 0x000fe20003f25270 */
[----:B------:R-:W-:Y:S02]  /*3970*/  IMAD.MOV.U32 R42, RZ, RZ, 0x0 ;  /* 0x00000000ff2a7424 */ /* 0x000fe400078e00ff */
[----:B------:R-:W-:-:S10]  /*3980*/  IMAD.MOV.U32 R43, RZ, RZ, -0x80000 ;  /* 0xfff80000ff2b7424 */ /* 0x000fd400078e00ff */
[----:B------:R-:W-:Y:S05]  /*3990*/  @!P1 BRA `(.L_x_160) ;  /* 0x0000000000349947 */ /* 0x000fea0003800000 */
[----:B------:R-:W-:Y:S02]  /*39a0*/  ISETP.NE.AND P1, PT, R40, 0x7ff00000, PT ;  /* 0x7ff000002800780c */ /* 0x000fe40003f25270 */
[----:B------:R-:W-:Y:S02]  /*39b0*/  LOP3.LUT R43, R37, 0x80000000, R35, 0x48, !PT ;  /* 0x80000000252b7812 */ /* 0x000fe400078e4823 */
[----:B------:R-:W-:-:S13]  /*39c0*/  ISETP.EQ.OR P1, PT, R48, RZ, !P1 ;  /* 0x000000ff3000720c */ /* 0x000fda0004f22670 */
[----:B------:R-:W-:Y:S01]  /*39d0*/  @P1 LOP3.LUT R11, R43, 0x7ff00000, RZ, 0xfc, !PT ;  /* 0x7ff000002b0b1812 */ /* 0x000fe200078efcff */
[----:B------:R-:W-:Y:S02]  /*39e0*/  @!P1 IMAD.MOV.U32 R42, RZ, RZ, RZ ;  /* 0x000000ffff2a9224 */ /* 0x000fe400078e00ff */
[----:B------:R-:W-:Y:S02]  /*39f0*/  @P1 IMAD.MOV.U32 R42, RZ, RZ, RZ ;  /* 0x000000ffff2a1224 */ /* 0x000fe400078e00ff */
[----:B------:R-:W-:Y:S01]  /*3a00*/  @P1 IMAD.MOV.U32 R43, RZ, RZ, R11 ;  /* 0x000000ffff2b1224 */ /* 0x000fe200078e000b */
[----:B------:R-:W-:Y:S06]  /*3a10*/  BRA `(.L_x_160) ;  /* 0x0000000000147947 */ /* 0x000fec0003800000 */
.L_x_162:
[----:B------:R-:W-:Y:S01]  /*3a20*/  LOP3.LUT R43, R35, 0x80000, RZ, 0xfc, !PT ;  /* 0x00080000232b7812 */ /* 0x000fe200078efcff */
[----:B------:R-:W-:Y:S01]  /*3a30*/  IMAD.MOV.U32 R42, RZ, RZ, R34 ;  /* 0x000000ffff2a7224 */ /* 0x000fe200078e0022 */
[----:B------:R-:W-:Y:S06]  /*3a40*/  BRA `(.L_x_160) ;  /* 0x0000000000087947 */ /* 0x000fec0003800000 */
.L_x_161:
[----:B------:R-:W-:Y:S01]  /*3a50*/  LOP3.LUT R43, R37, 0x80000, RZ, 0xfc, !PT ;  /* 0x00080000252b7812 */ /* 0x000fe200078efcff */
[----:B------:R-:W-:-:S07]  /*3a60*/  IMAD.MOV.U32 R42, RZ, RZ, R36 ;  /* 0x000000ffff2a7224 */ /* 0x000fce00078e0024 */
.L_x_160:
[----:B------:R-:W-:Y:S05]  /*3a70*/  BSYNC.RECONVERGENT B3 ;  /* 0x0000000000037941 */ /* 0x000fea0003800200 */
.L_x_158:
[----:B------:R-:W-:Y:S02]  /*3a80*/  IMAD.MOV.U32 R47, RZ, RZ, 0x0 ;  /* 0x00000000ff2f7424 */ /* 0x000fe400078e00ff */
[----:B------:R-:W-:Y:S02]  /*3a90*/  IMAD.MOV.U32 R32, RZ, RZ, R42 ;  /* 0x000000ffff207224 */ /* 0x000fe400078e002a */
[----:B------:R-:W-:Y:S01]  /*3aa0*/  IMAD.MOV.U32 R33, RZ, RZ, R43 ;  /* 0x000000ffff217224 */ /* 0x000fe200078e002b */
[----:B------:R-:W-:Y:S06]  /*3ab0*/  RET.REL.NODEC R46 `(wto_batch_f32) ;  /* 0xffffffc42e507950 */ /* 0x000fec0003c3ffff */
.L_x_163:
        /* <DEDUP_REMOVED lines=12> */
.L_x_165:


//--------------------- .nv.shared.reserved.0     --------------------------
	.section	.nv.shared.reserved.0,"aw",@nobits
	.weak		__nv_reservedSMEM_offset_0_alias
	.size		__nv_reservedSMEM_offset_0_alias, 0, 64
	.other		__nv_reservedSMEM_offset_0_alias,@"STO_CUDA_RESERVED_SHARED STV_DEFAULT"
__nv_reservedSMEM_offset_0_alias:
	.zero		0
	.zero		64


//--------------------- .nv.constant0.wto_many_series_one_param_time_major_f32 --------------------------
	.section	.nv.constant0.wto_many_series_one_param_time_major_f32,"a",@progbits
	.sectionflags	@""
	.align	4
.nv.constant0.wto_many_series_one_param_time_major_f32:
	.zero		952


//--------------------- .nv.constant0.wto_batch_f32 --------------------------
	.section	.nv.constant0.wto_batch_f32,"a",@progbits
	.sectionflags	@""
	.align	4
.nv.constant0.wto_batch_f32:
	.zero		960


//--------------------- SYMBOLS --------------------------

	.type		.nv.reservedSmem.offset0,@object
	.size		.nv.reservedSmem.offset0,0x4
